//
// Generated by NVIDIA NVVM Compiler
//
// Compiler Build ID: CL-36424714
// Cuda compilation tools, release 13.0, V13.0.88
// Based on NVVM 20.0.0
//

.version 9.0
.target sm_100
.address_size 64

	// .globl	_Z13calculateHashPhS_
.const .align 4 .u32 thread_counts;

.visible .entry _Z13calculateHashPhS_(
	.param .u64 .ptr .align 1 _Z13calculateHashPhS__param_0,
	.param .u64 .ptr .align 1 _Z13calculateHashPhS__param_1
)
{
	.local .align 16 .b8 	__local_depot0[320];
	.reg .b64 	%SP;
	.reg .b64 	%SPL;
	.reg .pred 	%p<20>;
	.reg .b16 	%rs<18>;
	.reg .b32 	%r<3389>;
	.reg .b64 	%rd<70>;

	mov.u64 	%SPL, __local_depot0;
	ld.param.u64 	%rd13, [_Z13calculateHashPhS__param_0];
	add.u64 	%rd1, %SPL, 0;
	mov.u32 	%r104, %ctaid.x;
	mov.u32 	%r105, %ntid.x;
	mov.u32 	%r106, %tid.x;
	mad.lo.s32 	%r1, %r104, %r105, %r106;
	ld.const.u32 	%r107, [thread_counts];
	setp.gt.s32 	%p1, %r1, %r107;
	@%p1 bra 	$L__BB0_31;
	cvta.to.global.u64 	%rd2, %rd13;
	shl.b32 	%r114, %r1, 20;
	cvt.s64.s32 	%rd3, %r114;
	add.s64 	%rd4, %rd2, %rd3;
	mov.b32 	%r3359, 0;
	mov.b32 	%r3341, 1732584193;
	mov.b32 	%r3340, -271733879;
	mov.b32 	%r3339, -1732584194;
	mov.b32 	%r3338, 271733878;
	mov.b32 	%r3337, -1009589776;
$L__BB0_2:
	add.s32 	%r117, %r3359, 60;
	max.s32 	%r118, %r3359, %r117;
	sub.s32 	%r119, %r118, %r3359;
	add.s32 	%r8, %r119, 3;
	shr.u32 	%r120, %r8, 2;
	add.s32 	%r9, %r120, 1;
	setp.lt.u32 	%p2, %r8, 28;
	mov.b32 	%r3352, 0;
	@%p2 bra 	$L__BB0_6;
	add.s64 	%rd67, %rd1, 16;
	add.s32 	%r3358, %r3359, -4;
	and.b32  	%r122, %r9, 2147483640;
	neg.s32 	%r3343, %r122;
	mov.b32 	%r3352, 0;
$L__BB0_4:
	.pragma "nounroll";
	add.s32 	%r123, %r3358, 4;
	cvt.s64.s32 	%rd16, %r123;
	add.s64 	%rd17, %rd4, %rd16;
	ld.global.u8 	%r124, [%rd17+3];
	ld.global.u8 	%rs1, [%rd17+2];
	mul.wide.u16 	%r125, %rs1, 256;
	or.b32  	%r126, %r125, %r124;
	ld.global.u8 	%r127, [%rd17+1];
	shl.b32 	%r128, %r127, 16;
	or.b32  	%r129, %r126, %r128;
	ld.global.u8 	%r130, [%rd17];
	shl.b32 	%r131, %r130, 24;
	or.b32  	%r132, %r129, %r131;
	ld.global.u8 	%r133, [%rd17+7];
	ld.global.u8 	%rs2, [%rd17+6];
	mul.wide.u16 	%r134, %rs2, 256;
	or.b32  	%r135, %r134, %r133;
	ld.global.u8 	%r136, [%rd17+5];
	shl.b32 	%r137, %r136, 16;
	or.b32  	%r138, %r135, %r137;
	ld.global.u8 	%r139, [%rd17+4];
	shl.b32 	%r140, %r139, 24;
	or.b32  	%r141, %r138, %r140;
	ld.global.u8 	%r142, [%rd17+11];
	ld.global.u8 	%rs3, [%rd17+10];
	mul.wide.u16 	%r143, %rs3, 256;
	or.b32  	%r144, %r143, %r142;
	ld.global.u8 	%r145, [%rd17+9];
	shl.b32 	%r146, %r145, 16;
	or.b32  	%r147, %r144, %r146;
	ld.global.u8 	%r148, [%rd17+8];
	shl.b32 	%r149, %r148, 24;
	or.b32  	%r150, %r147, %r149;
	ld.global.u8 	%r151, [%rd17+15];
	ld.global.u8 	%rs4, [%rd17+14];
	mul.wide.u16 	%r152, %rs4, 256;
	or.b32  	%r153, %r152, %r151;
	ld.global.u8 	%r154, [%rd17+13];
	shl.b32 	%r155, %r154, 16;
	or.b32  	%r156, %r153, %r155;
	ld.global.u8 	%r157, [%rd17+12];
	shl.b32 	%r158, %r157, 24;
	or.b32  	%r159, %r156, %r158;
	st.local.v4.u32 	[%rd67+-16], {%r132, %r141, %r150, %r159};
	ld.global.u8 	%r160, [%rd17+19];
	ld.global.u8 	%rs5, [%rd17+18];
	mul.wide.u16 	%r161, %rs5, 256;
	or.b32  	%r162, %r161, %r160;
	ld.global.u8 	%r163, [%rd17+17];
	shl.b32 	%r164, %r163, 16;
	or.b32  	%r165, %r162, %r164;
	ld.global.u8 	%r166, [%rd17+16];
	shl.b32 	%r167, %r166, 24;
	or.b32  	%r168, %r165, %r167;
	ld.global.u8 	%r169, [%rd17+23];
	ld.global.u8 	%rs6, [%rd17+22];
	mul.wide.u16 	%r170, %rs6, 256;
	or.b32  	%r171, %r170, %r169;
	ld.global.u8 	%r172, [%rd17+21];
	shl.b32 	%r173, %r172, 16;
	or.b32  	%r174, %r171, %r173;
	ld.global.u8 	%r175, [%rd17+20];
	shl.b32 	%r176, %r175, 24;
	or.b32  	%r177, %r174, %r176;
	ld.global.u8 	%r178, [%rd17+27];
	ld.global.u8 	%rs7, [%rd17+26];
	mul.wide.u16 	%r179, %rs7, 256;
	or.b32  	%r180, %r179, %r178;
	ld.global.u8 	%r181, [%rd17+25];
	shl.b32 	%r182, %r181, 16;
	or.b32  	%r183, %r180, %r182;
	ld.global.u8 	%r184, [%rd17+24];
	shl.b32 	%r185, %r184, 24;
	or.b32  	%r186, %r183, %r185;
	ld.global.u8 	%r187, [%rd17+31];
	ld.global.u8 	%rs8, [%rd17+30];
	mul.wide.u16 	%r188, %rs8, 256;
	or.b32  	%r189, %r188, %r187;
	ld.global.u8 	%r190, [%rd17+29];
	shl.b32 	%r191, %r190, 16;
	or.b32  	%r192, %r189, %r191;
	ld.global.u8 	%r193, [%rd17+28];
	shl.b32 	%r194, %r193, 24;
	or.b32  	%r195, %r192, %r194;
	add.s32 	%r3352, %r3352, 8;
	st.local.v4.u32 	[%rd67], {%r168, %r177, %r186, %r195};
	add.s64 	%rd67, %rd67, 32;
	add.s32 	%r3358, %r3358, 32;
	add.s32 	%r3343, %r3343, 8;
	setp.ne.s32 	%p3, %r3343, 0;
	@%p3 bra 	$L__BB0_4;
	add.s32 	%r3359, %r3358, 4;
$L__BB0_6:
	and.b32  	%r23, %r9, 7;
	setp.eq.s32 	%p4, %r23, 0;
	@%p4 bra 	$L__BB0_14;
	setp.lt.u32 	%p5, %r23, 4;
	@%p5 bra 	$L__BB0_9;
	cvt.s64.s32 	%rd18, %r3359;
	add.s64 	%rd19, %rd4, %rd18;
	ld.global.u8 	%r197, [%rd19+3];
	ld.global.u8 	%rs9, [%rd19+2];
	mul.wide.u16 	%r198, %rs9, 256;
	or.b32  	%r199, %r198, %r197;
	ld.global.u8 	%r200, [%rd19+1];
	shl.b32 	%r201, %r200, 16;
	or.b32  	%r202, %r199, %r201;
	ld.global.u8 	%r203, [%rd19];
	shl.b32 	%r204, %r203, 24;
	or.b32  	%r205, %r202, %r204;
	mul.wide.u32 	%rd20, %r3352, 4;
	add.s64 	%rd21, %rd1, %rd20;
	st.local.u32 	[%rd21], %r205;
	ld.global.u8 	%r206, [%rd19+7];
	ld.global.u8 	%rs10, [%rd19+6];
	mul.wide.u16 	%r207, %rs10, 256;
	or.b32  	%r208, %r207, %r206;
	ld.global.u8 	%r209, [%rd19+5];
	shl.b32 	%r210, %r209, 16;
	or.b32  	%r211, %r208, %r210;
	ld.global.u8 	%r212, [%rd19+4];
	shl.b32 	%r213, %r212, 24;
	or.b32  	%r214, %r211, %r213;
	st.local.u32 	[%rd21+4], %r214;
	ld.global.u8 	%r215, [%rd19+11];
	ld.global.u8 	%rs11, [%rd19+10];
	mul.wide.u16 	%r216, %rs11, 256;
	or.b32  	%r217, %r216, %r215;
	ld.global.u8 	%r218, [%rd19+9];
	shl.b32 	%r219, %r218, 16;
	or.b32  	%r220, %r217, %r219;
	ld.global.u8 	%r221, [%rd19+8];
	shl.b32 	%r222, %r221, 24;
	or.b32  	%r223, %r220, %r222;
	st.local.u32 	[%rd21+8], %r223;
	add.s32 	%r3358, %r3359, 12;
	ld.global.u8 	%r224, [%rd19+15];
	ld.global.u8 	%rs12, [%rd19+14];
	mul.wide.u16 	%r225, %rs12, 256;
	or.b32  	%r226, %r225, %r224;
	ld.global.u8 	%r227, [%rd19+13];
	shl.b32 	%r228, %r227, 16;
	or.b32  	%r229, %r226, %r228;
	ld.global.u8 	%r230, [%rd19+12];
	shl.b32 	%r231, %r230, 24;
	or.b32  	%r232, %r229, %r231;
	st.local.u32 	[%rd21+12], %r232;
	add.s32 	%r3359, %r3359, 16;
	add.s32 	%r3352, %r3352, 4;
$L__BB0_9:
	and.b32  	%r234, %r9, 3;
	setp.eq.s32 	%p6, %r234, 0;
	@%p6 bra 	$L__BB0_14;
	setp.eq.s32 	%p7, %r234, 1;
	@%p7 bra 	$L__BB0_12;
	cvt.s64.s32 	%rd22, %r3359;
	add.s64 	%rd23, %rd4, %rd22;
	ld.global.u8 	%r235, [%rd23+3];
	ld.global.u8 	%rs13, [%rd23+2];
	mul.wide.u16 	%r236, %rs13, 256;
	or.b32  	%r237, %r236, %r235;
	ld.global.u8 	%r238, [%rd23+1];
	shl.b32 	%r239, %r238, 16;
	or.b32  	%r240, %r237, %r239;
	ld.global.u8 	%r241, [%rd23];
	shl.b32 	%r242, %r241, 24;
	or.b32  	%r243, %r240, %r242;
	mul.wide.u32 	%rd24, %r3352, 4;
	add.s64 	%rd25, %rd1, %rd24;
	st.local.u32 	[%rd25], %r243;
	add.s32 	%r3358, %r3359, 4;
	ld.global.u8 	%r244, [%rd23+7];
	ld.global.u8 	%rs14, [%rd23+6];
	mul.wide.u16 	%r245, %rs14, 256;
	or.b32  	%r246, %r245, %r244;
	ld.global.u8 	%r247, [%rd23+5];
	shl.b32 	%r248, %r247, 16;
	or.b32  	%r249, %r246, %r248;
	ld.global.u8 	%r250, [%rd23+4];
	shl.b32 	%r251, %r250, 24;
	or.b32  	%r252, %r249, %r251;
	st.local.u32 	[%rd25+4], %r252;
	add.s32 	%r3359, %r3359, 8;
	add.s32 	%r3352, %r3352, 2;
$L__BB0_12:
	and.b32  	%r253, %r8, 4;
	setp.ne.s32 	%p8, %r253, 0;
	@%p8 bra 	$L__BB0_14;
	cvt.s64.s32 	%rd26, %r3359;
	add.s64 	%rd27, %rd4, %rd26;
	ld.global.u8 	%r254, [%rd27+3];
	ld.global.u8 	%rs15, [%rd27+2];
	mul.wide.u16 	%r255, %rs15, 256;
	or.b32  	%r256, %r255, %r254;
	ld.global.u8 	%r257, [%rd27+1];
	shl.b32 	%r258, %r257, 16;
	or.b32  	%r259, %r256, %r258;
	ld.global.u8 	%r260, [%rd27];
	shl.b32 	%r261, %r260, 24;
	or.b32  	%r262, %r259, %r261;
	mul.wide.u32 	%rd28, %r3352, 4;
	add.s64 	%rd29, %rd1, %rd28;
	st.local.u32 	[%rd29], %r262;
	add.s32 	%r38, %r3359, 4;
	mov.u32 	%r3358, %r3359;
	mov.u32 	%r3359, %r38;
$L__BB0_14:
	shf.l.wrap.b32 	%r263, %r3341, %r3341, 5;
	and.b32  	%r264, %r3340, %r3339;
	not.b32 	%r265, %r3340;
	and.b32  	%r266, %r3338, %r265;
	or.b32  	%r267, %r264, %r266;
	ld.local.v4.u32 	{%r268, %r269, %r270, %r271}, [%rd1];
	add.s32 	%r272, %r267, %r263;
	add.s32 	%r273, %r272, %r3337;
	add.s32 	%r274, %r273, %r268;
	add.s32 	%r275, %r274, 1518500249;
	shf.l.wrap.b32 	%r276, %r3340, %r3340, 30;
	shf.l.wrap.b32 	%r277, %r275, %r275, 5;
	and.b32  	%r278, %r3341, %r276;
	not.b32 	%r279, %r3341;
	and.b32  	%r280, %r3339, %r279;
	or.b32  	%r281, %r278, %r280;
	add.s32 	%r282, %r281, %r277;
	add.s32 	%r283, %r282, %r3338;
	add.s32 	%r284, %r283, %r269;
	add.s32 	%r285, %r284, 1518500249;
	shf.l.wrap.b32 	%r286, %r3341, %r3341, 30;
	shf.l.wrap.b32 	%r287, %r285, %r285, 5;
	and.b32  	%r288, %r275, %r286;
	not.b32 	%r289, %r275;
	and.b32  	%r290, %r276, %r289;
	or.b32  	%r291, %r288, %r290;
	add.s32 	%r292, %r291, %r287;
	add.s32 	%r293, %r292, %r3339;
	add.s32 	%r294, %r293, %r270;
	add.s32 	%r295, %r294, 1518500249;
	shf.l.wrap.b32 	%r296, %r275, %r275, 30;
	shf.l.wrap.b32 	%r297, %r295, %r295, 5;
	and.b32  	%r298, %r285, %r296;
	not.b32 	%r299, %r285;
	and.b32  	%r300, %r286, %r299;
	or.b32  	%r301, %r298, %r300;
	add.s32 	%r302, %r301, %r297;
	add.s32 	%r303, %r302, %r276;
	add.s32 	%r304, %r303, %r271;
	add.s32 	%r305, %r304, 1518500249;
	shf.l.wrap.b32 	%r306, %r285, %r285, 30;
	shf.l.wrap.b32 	%r307, %r305, %r305, 5;
	and.b32  	%r308, %r295, %r306;
	not.b32 	%r309, %r295;
	and.b32  	%r310, %r296, %r309;
	or.b32  	%r311, %r308, %r310;
	ld.local.v4.u32 	{%r312, %r313, %r314, %r315}, [%rd1+16];
	add.s32 	%r316, %r311, %r307;
	add.s32 	%r317, %r316, %r286;
	add.s32 	%r318, %r317, %r312;
	add.s32 	%r319, %r318, 1518500249;
	shf.l.wrap.b32 	%r320, %r295, %r295, 30;
	shf.l.wrap.b32 	%r321, %r319, %r319, 5;
	and.b32  	%r322, %r305, %r320;
	not.b32 	%r323, %r305;
	and.b32  	%r324, %r306, %r323;
	or.b32  	%r325, %r322, %r324;
	add.s32 	%r326, %r325, %r321;
	add.s32 	%r327, %r326, %r296;
	add.s32 	%r328, %r327, %r313;
	add.s32 	%r329, %r328, 1518500249;
	shf.l.wrap.b32 	%r330, %r305, %r305, 30;
	shf.l.wrap.b32 	%r331, %r329, %r329, 5;
	and.b32  	%r332, %r319, %r330;
	not.b32 	%r333, %r319;
	and.b32  	%r334, %r320, %r333;
	or.b32  	%r335, %r332, %r334;
	add.s32 	%r336, %r335, %r331;
	add.s32 	%r337, %r336, %r306;
	add.s32 	%r338, %r337, %r314;
	add.s32 	%r339, %r338, 1518500249;
	shf.l.wrap.b32 	%r340, %r319, %r319, 30;
	shf.l.wrap.b32 	%r341, %r339, %r339, 5;
	and.b32  	%r342, %r329, %r340;
	not.b32 	%r343, %r329;
	and.b32  	%r344, %r330, %r343;
	or.b32  	%r345, %r342, %r344;
	add.s32 	%r346, %r345, %r341;
	add.s32 	%r347, %r346, %r320;
	add.s32 	%r348, %r347, %r315;
	add.s32 	%r349, %r348, 1518500249;
	shf.l.wrap.b32 	%r350, %r329, %r329, 30;
	shf.l.wrap.b32 	%r351, %r349, %r349, 5;
	and.b32  	%r352, %r339, %r350;
	not.b32 	%r353, %r339;
	and.b32  	%r354, %r340, %r353;
	or.b32  	%r355, %r352, %r354;
	ld.local.v4.u32 	{%r356, %r357, %r358, %r359}, [%rd1+32];
	add.s32 	%r360, %r355, %r351;
	add.s32 	%r361, %r360, %r330;
	add.s32 	%r362, %r361, %r356;
	add.s32 	%r363, %r362, 1518500249;
	shf.l.wrap.b32 	%r364, %r339, %r339, 30;
	shf.l.wrap.b32 	%r365, %r363, %r363, 5;
	and.b32  	%r366, %r349, %r364;
	not.b32 	%r367, %r349;
	and.b32  	%r368, %r350, %r367;
	or.b32  	%r369, %r366, %r368;
	add.s32 	%r370, %r369, %r365;
	add.s32 	%r371, %r370, %r340;
	add.s32 	%r372, %r371, %r357;
	add.s32 	%r373, %r372, 1518500249;
	shf.l.wrap.b32 	%r374, %r349, %r349, 30;
	shf.l.wrap.b32 	%r375, %r373, %r373, 5;
	and.b32  	%r376, %r363, %r374;
	not.b32 	%r377, %r363;
	and.b32  	%r378, %r364, %r377;
	or.b32  	%r379, %r376, %r378;
	add.s32 	%r380, %r379, %r375;
	add.s32 	%r381, %r380, %r350;
	add.s32 	%r382, %r381, %r358;
	add.s32 	%r383, %r382, 1518500249;
	shf.l.wrap.b32 	%r384, %r363, %r363, 30;
	shf.l.wrap.b32 	%r385, %r383, %r383, 5;
	and.b32  	%r386, %r373, %r384;
	not.b32 	%r387, %r373;
	and.b32  	%r388, %r374, %r387;
	or.b32  	%r389, %r386, %r388;
	add.s32 	%r390, %r389, %r385;
	add.s32 	%r391, %r390, %r364;
	add.s32 	%r392, %r391, %r359;
	add.s32 	%r393, %r392, 1518500249;
	shf.l.wrap.b32 	%r394, %r373, %r373, 30;
	shf.l.wrap.b32 	%r395, %r393, %r393, 5;
	and.b32  	%r396, %r383, %r394;
	not.b32 	%r397, %r383;
	and.b32  	%r398, %r384, %r397;
	or.b32  	%r399, %r396, %r398;
	ld.local.v4.u32 	{%r400, %r401, %r402, %r403}, [%rd1+48];
	add.s32 	%r404, %r399, %r395;
	add.s32 	%r405, %r404, %r374;
	add.s32 	%r406, %r405, %r400;
	add.s32 	%r407, %r406, 1518500249;
	shf.l.wrap.b32 	%r408, %r383, %r383, 30;
	shf.l.wrap.b32 	%r409, %r407, %r407, 5;
	and.b32  	%r410, %r393, %r408;
	not.b32 	%r411, %r393;
	and.b32  	%r412, %r394, %r411;
	or.b32  	%r413, %r410, %r412;
	add.s32 	%r414, %r413, %r409;
	add.s32 	%r415, %r414, %r384;
	add.s32 	%r416, %r415, %r401;
	add.s32 	%r417, %r416, 1518500249;
	shf.l.wrap.b32 	%r418, %r393, %r393, 30;
	shf.l.wrap.b32 	%r419, %r417, %r417, 5;
	and.b32  	%r420, %r407, %r418;
	not.b32 	%r421, %r407;
	and.b32  	%r422, %r408, %r421;
	or.b32  	%r423, %r420, %r422;
	add.s32 	%r424, %r423, %r419;
	add.s32 	%r425, %r424, %r394;
	add.s32 	%r426, %r425, %r402;
	add.s32 	%r427, %r426, 1518500249;
	shf.l.wrap.b32 	%r428, %r407, %r407, 30;
	shf.l.wrap.b32 	%r429, %r427, %r427, 5;
	and.b32  	%r430, %r417, %r428;
	not.b32 	%r431, %r417;
	and.b32  	%r432, %r418, %r431;
	or.b32  	%r433, %r430, %r432;
	add.s32 	%r434, %r433, %r429;
	add.s32 	%r435, %r434, %r408;
	add.s32 	%r436, %r435, %r403;
	add.s32 	%r437, %r436, 1518500249;
	shf.l.wrap.b32 	%r438, %r417, %r417, 30;
	xor.b32  	%r439, %r356, %r401;
	xor.b32  	%r440, %r439, %r270;
	xor.b32  	%r441, %r440, %r268;
	shf.l.wrap.b32 	%r442, %r441, %r441, 1;
	shf.l.wrap.b32 	%r443, %r437, %r437, 5;
	and.b32  	%r444, %r427, %r438;
	not.b32 	%r445, %r427;
	and.b32  	%r446, %r428, %r445;
	or.b32  	%r447, %r444, %r446;
	add.s32 	%r448, %r447, %r443;
	add.s32 	%r449, %r448, %r418;
	add.s32 	%r450, %r449, %r442;
	add.s32 	%r451, %r450, 1518500249;
	shf.l.wrap.b32 	%r452, %r427, %r427, 30;
	xor.b32  	%r453, %r357, %r402;
	xor.b32  	%r454, %r453, %r271;
	xor.b32  	%r455, %r454, %r269;
	shf.l.wrap.b32 	%r456, %r455, %r455, 1;
	shf.l.wrap.b32 	%r457, %r451, %r451, 5;
	and.b32  	%r458, %r437, %r452;
	not.b32 	%r459, %r437;
	and.b32  	%r460, %r438, %r459;
	or.b32  	%r461, %r458, %r460;
	add.s32 	%r462, %r461, %r457;
	add.s32 	%r463, %r462, %r428;
	add.s32 	%r464, %r463, %r456;
	add.s32 	%r465, %r464, 1518500249;
	shf.l.wrap.b32 	%r466, %r437, %r437, 30;
	xor.b32  	%r467, %r358, %r403;
	xor.b32  	%r468, %r467, %r312;
	xor.b32  	%r469, %r468, %r270;
	shf.l.wrap.b32 	%r470, %r469, %r469, 1;
	shf.l.wrap.b32 	%r471, %r465, %r465, 5;
	and.b32  	%r472, %r451, %r466;
	not.b32 	%r473, %r451;
	and.b32  	%r474, %r452, %r473;
	or.b32  	%r475, %r472, %r474;
	add.s32 	%r476, %r475, %r471;
	add.s32 	%r477, %r476, %r438;
	add.s32 	%r478, %r477, %r470;
	add.s32 	%r479, %r478, 1518500249;
	shf.l.wrap.b32 	%r480, %r451, %r451, 30;
	xor.b32  	%r481, %r359, %r442;
	xor.b32  	%r482, %r481, %r313;
	xor.b32  	%r483, %r482, %r271;
	shf.l.wrap.b32 	%r484, %r483, %r483, 1;
	st.local.v4.u32 	[%rd1+64], {%r442, %r456, %r470, %r484};
	shf.l.wrap.b32 	%r485, %r479, %r479, 5;
	and.b32  	%r486, %r465, %r480;
	not.b32 	%r487, %r465;
	and.b32  	%r488, %r466, %r487;
	or.b32  	%r489, %r486, %r488;
	add.s32 	%r490, %r489, %r485;
	add.s32 	%r491, %r490, %r452;
	add.s32 	%r492, %r491, %r484;
	add.s32 	%r493, %r492, 1518500249;
	shf.l.wrap.b32 	%r494, %r465, %r465, 30;
	xor.b32  	%r495, %r400, %r456;
	xor.b32  	%r496, %r495, %r314;
	xor.b32  	%r497, %r496, %r312;
	shf.l.wrap.b32 	%r498, %r497, %r497, 1;
	shf.l.wrap.b32 	%r499, %r493, %r493, 5;
	xor.b32  	%r500, %r494, %r480;
	xor.b32  	%r501, %r500, %r479;
	add.s32 	%r502, %r501, %r499;
	add.s32 	%r503, %r502, %r466;
	add.s32 	%r504, %r503, %r498;
	add.s32 	%r505, %r504, 1859775393;
	shf.l.wrap.b32 	%r506, %r479, %r479, 30;
	xor.b32  	%r507, %r401, %r470;
	xor.b32  	%r508, %r507, %r315;
	xor.b32  	%r509, %r508, %r313;
	shf.l.wrap.b32 	%r510, %r509, %r509, 1;
	shf.l.wrap.b32 	%r511, %r505, %r505, 5;
	xor.b32  	%r512, %r506, %r494;
	xor.b32  	%r513, %r512, %r493;
	add.s32 	%r514, %r513, %r511;
	add.s32 	%r515, %r514, %r480;
	add.s32 	%r516, %r515, %r510;
	add.s32 	%r517, %r516, 1859775393;
	shf.l.wrap.b32 	%r518, %r493, %r493, 30;
	xor.b32  	%r519, %r402, %r484;
	xor.b32  	%r520, %r519, %r356;
	xor.b32  	%r521, %r520, %r314;
	shf.l.wrap.b32 	%r522, %r521, %r521, 1;
	shf.l.wrap.b32 	%r523, %r517, %r517, 5;
	xor.b32  	%r524, %r518, %r506;
	xor.b32  	%r525, %r524, %r505;
	add.s32 	%r526, %r525, %r523;
	add.s32 	%r527, %r526, %r494;
	add.s32 	%r528, %r527, %r522;
	add.s32 	%r529, %r528, 1859775393;
	shf.l.wrap.b32 	%r530, %r505, %r505, 30;
	xor.b32  	%r531, %r403, %r498;
	xor.b32  	%r532, %r531, %r357;
	xor.b32  	%r533, %r532, %r315;
	shf.l.wrap.b32 	%r534, %r533, %r533, 1;
	st.local.v4.u32 	[%rd1+80], {%r498, %r510, %r522, %r534};
	shf.l.wrap.b32 	%r535, %r529, %r529, 5;
	xor.b32  	%r536, %r530, %r518;
	xor.b32  	%r537, %r536, %r517;
	add.s32 	%r538, %r537, %r535;
	add.s32 	%r539, %r538, %r506;
	add.s32 	%r540, %r539, %r534;
	add.s32 	%r541, %r540, 1859775393;
	shf.l.wrap.b32 	%r542, %r517, %r517, 30;
	xor.b32  	%r543, %r442, %r510;
	xor.b32  	%r544, %r543, %r358;
	xor.b32  	%r545, %r544, %r356;
	shf.l.wrap.b32 	%r546, %r545, %r545, 1;
	shf.l.wrap.b32 	%r547, %r541, %r541, 5;
	xor.b32  	%r548, %r542, %r530;
	xor.b32  	%r549, %r548, %r529;
	add.s32 	%r550, %r549, %r547;
	add.s32 	%r551, %r550, %r518;
	add.s32 	%r552, %r551, %r546;
	add.s32 	%r553, %r552, 1859775393;
	shf.l.wrap.b32 	%r554, %r529, %r529, 30;
	xor.b32  	%r555, %r456, %r522;
	xor.b32  	%r556, %r555, %r359;
	xor.b32  	%r557, %r556, %r357;
	shf.l.wrap.b32 	%r558, %r557, %r557, 1;
	shf.l.wrap.b32 	%r559, %r553, %r553, 5;
	xor.b32  	%r560, %r554, %r542;
	xor.b32  	%r561, %r560, %r541;
	add.s32 	%r562, %r561, %r559;
	add.s32 	%r563, %r562, %r530;
	add.s32 	%r564, %r563, %r558;
	add.s32 	%r565, %r564, 1859775393;
	shf.l.wrap.b32 	%r566, %r541, %r541, 30;
	xor.b32  	%r567, %r470, %r534;
	xor.b32  	%r568, %r567, %r400;
	xor.b32  	%r569, %r568, %r358;
	shf.l.wrap.b32 	%r570, %r569, %r569, 1;
	shf.l.wrap.b32 	%r571, %r565, %r565, 5;
	xor.b32  	%r572, %r566, %r554;
	xor.b32  	%r573, %r572, %r553;
	add.s32 	%r574, %r573, %r571;
	add.s32 	%r575, %r574, %r542;
	add.s32 	%r576, %r575, %r570;
	add.s32 	%r577, %r576, 1859775393;
	shf.l.wrap.b32 	%r578, %r553, %r553, 30;
	xor.b32  	%r579, %r484, %r546;
	xor.b32  	%r580, %r579, %r401;
	xor.b32  	%r581, %r580, %r359;
	shf.l.wrap.b32 	%r582, %r581, %r581, 1;
	st.local.v4.u32 	[%rd1+96], {%r546, %r558, %r570, %r582};
	shf.l.wrap.b32 	%r583, %r577, %r577, 5;
	xor.b32  	%r584, %r578, %r566;
	xor.b32  	%r585, %r584, %r565;
	add.s32 	%r586, %r585, %r583;
	add.s32 	%r587, %r586, %r554;
	add.s32 	%r588, %r587, %r582;
	add.s32 	%r589, %r588, 1859775393;
	shf.l.wrap.b32 	%r590, %r565, %r565, 30;
	xor.b32  	%r591, %r498, %r558;
	xor.b32  	%r592, %r591, %r402;
	xor.b32  	%r593, %r592, %r400;
	shf.l.wrap.b32 	%r594, %r593, %r593, 1;
	shf.l.wrap.b32 	%r595, %r589, %r589, 5;
	xor.b32  	%r596, %r590, %r578;
	xor.b32  	%r597, %r596, %r577;
	add.s32 	%r598, %r597, %r595;
	add.s32 	%r599, %r598, %r566;
	add.s32 	%r600, %r599, %r594;
	add.s32 	%r601, %r600, 1859775393;
	shf.l.wrap.b32 	%r602, %r577, %r577, 30;
	xor.b32  	%r603, %r510, %r570;
	xor.b32  	%r604, %r603, %r403;
	xor.b32  	%r605, %r604, %r401;
	shf.l.wrap.b32 	%r606, %r605, %r605, 1;
	shf.l.wrap.b32 	%r607, %r601, %r601, 5;
	xor.b32  	%r608, %r602, %r590;
	xor.b32  	%r609, %r608, %r589;
	add.s32 	%r610, %r609, %r607;
	add.s32 	%r611, %r610, %r578;
	add.s32 	%r612, %r611, %r606;
	add.s32 	%r613, %r612, 1859775393;
	shf.l.wrap.b32 	%r614, %r589, %r589, 30;
	xor.b32  	%r615, %r522, %r582;
	xor.b32  	%r616, %r615, %r442;
	xor.b32  	%r617, %r616, %r402;
	shf.l.wrap.b32 	%r618, %r617, %r617, 1;
	shf.l.wrap.b32 	%r619, %r613, %r613, 5;
	xor.b32  	%r620, %r614, %r602;
	xor.b32  	%r621, %r620, %r601;
	add.s32 	%r622, %r621, %r619;
	add.s32 	%r623, %r622, %r590;
	add.s32 	%r624, %r623, %r618;
	add.s32 	%r625, %r624, 1859775393;
	shf.l.wrap.b32 	%r626, %r601, %r601, 30;
	xor.b32  	%r627, %r534, %r594;
	xor.b32  	%r628, %r627, %r456;
	xor.b32  	%r629, %r628, %r403;
	shf.l.wrap.b32 	%r630, %r629, %r629, 1;
	st.local.v4.u32 	[%rd1+112], {%r594, %r606, %r618, %r630};
	shf.l.wrap.b32 	%r631, %r625, %r625, 5;
	xor.b32  	%r632, %r626, %r614;
	xor.b32  	%r633, %r632, %r613;
	add.s32 	%r634, %r633, %r631;
	add.s32 	%r635, %r634, %r602;
	add.s32 	%r636, %r635, %r630;
	add.s32 	%r637, %r636, 1859775393;
	shf.l.wrap.b32 	%r638, %r613, %r613, 30;
	xor.b32  	%r639, %r546, %r606;
	xor.b32  	%r640, %r639, %r470;
	xor.b32  	%r641, %r640, %r442;
	shf.l.wrap.b32 	%r642, %r641, %r641, 1;
	shf.l.wrap.b32 	%r643, %r637, %r637, 5;
	xor.b32  	%r644, %r638, %r626;
	xor.b32  	%r645, %r644, %r625;
	add.s32 	%r646, %r645, %r643;
	add.s32 	%r647, %r646, %r614;
	add.s32 	%r648, %r647, %r642;
	add.s32 	%r649, %r648, 1859775393;
	shf.l.wrap.b32 	%r650, %r625, %r625, 30;
	xor.b32  	%r651, %r558, %r618;
	xor.b32  	%r652, %r651, %r484;
	xor.b32  	%r653, %r652, %r456;
	shf.l.wrap.b32 	%r654, %r653, %r653, 1;
	shf.l.wrap.b32 	%r655, %r649, %r649, 5;
	xor.b32  	%r656, %r650, %r638;
	xor.b32  	%r657, %r656, %r637;
	add.s32 	%r658, %r657, %r655;
	add.s32 	%r659, %r658, %r626;
	add.s32 	%r660, %r659, %r654;
	add.s32 	%r661, %r660, 1859775393;
	shf.l.wrap.b32 	%r662, %r637, %r637, 30;
	xor.b32  	%r663, %r570, %r630;
	xor.b32  	%r664, %r663, %r498;
	xor.b32  	%r665, %r664, %r470;
	shf.l.wrap.b32 	%r666, %r665, %r665, 1;
	shf.l.wrap.b32 	%r667, %r661, %r661, 5;
	xor.b32  	%r668, %r662, %r650;
	xor.b32  	%r669, %r668, %r649;
	add.s32 	%r670, %r669, %r667;
	add.s32 	%r671, %r670, %r638;
	add.s32 	%r672, %r671, %r666;
	add.s32 	%r673, %r672, 1859775393;
	shf.l.wrap.b32 	%r674, %r649, %r649, 30;
	xor.b32  	%r675, %r582, %r642;
	xor.b32  	%r676, %r675, %r510;
	xor.b32  	%r677, %r676, %r484;
	shf.l.wrap.b32 	%r678, %r677, %r677, 1;
	st.local.v4.u32 	[%rd1+128], {%r642, %r654, %r666, %r678};
	shf.l.wrap.b32 	%r679, %r673, %r673, 5;
	xor.b32  	%r680, %r674, %r662;
	xor.b32  	%r681, %r680, %r661;
	add.s32 	%r682, %r681, %r679;
	add.s32 	%r683, %r682, %r650;
	add.s32 	%r684, %r683, %r678;
	add.s32 	%r685, %r684, 1859775393;
	shf.l.wrap.b32 	%r686, %r661, %r661, 30;
	xor.b32  	%r687, %r594, %r654;
	xor.b32  	%r688, %r687, %r522;
	xor.b32  	%r689, %r688, %r498;
	shf.l.wrap.b32 	%r690, %r689, %r689, 1;
	shf.l.wrap.b32 	%r691, %r685, %r685, 5;
	xor.b32  	%r692, %r686, %r674;
	xor.b32  	%r693, %r692, %r673;
	add.s32 	%r694, %r693, %r691;
	add.s32 	%r695, %r694, %r662;
	add.s32 	%r696, %r695, %r690;
	add.s32 	%r697, %r696, 1859775393;
	shf.l.wrap.b32 	%r698, %r673, %r673, 30;
	xor.b32  	%r699, %r606, %r666;
	xor.b32  	%r700, %r699, %r534;
	xor.b32  	%r701, %r700, %r510;
	shf.l.wrap.b32 	%r702, %r701, %r701, 1;
	shf.l.wrap.b32 	%r703, %r697, %r697, 5;
	xor.b32  	%r704, %r698, %r686;
	xor.b32  	%r705, %r704, %r685;
	add.s32 	%r706, %r705, %r703;
	add.s32 	%r707, %r706, %r674;
	add.s32 	%r708, %r707, %r702;
	add.s32 	%r709, %r708, 1859775393;
	shf.l.wrap.b32 	%r710, %r685, %r685, 30;
	xor.b32  	%r711, %r618, %r678;
	xor.b32  	%r712, %r711, %r546;
	xor.b32  	%r713, %r712, %r522;
	shf.l.wrap.b32 	%r714, %r713, %r713, 1;
	shf.l.wrap.b32 	%r715, %r709, %r709, 5;
	xor.b32  	%r716, %r710, %r698;
	xor.b32  	%r717, %r716, %r697;
	add.s32 	%r718, %r717, %r715;
	add.s32 	%r719, %r718, %r686;
	add.s32 	%r720, %r719, %r714;
	add.s32 	%r721, %r720, 1859775393;
	shf.l.wrap.b32 	%r722, %r697, %r697, 30;
	xor.b32  	%r723, %r630, %r690;
	xor.b32  	%r724, %r723, %r558;
	xor.b32  	%r725, %r724, %r534;
	shf.l.wrap.b32 	%r726, %r725, %r725, 1;
	st.local.v4.u32 	[%rd1+144], {%r690, %r702, %r714, %r726};
	shf.l.wrap.b32 	%r727, %r721, %r721, 5;
	xor.b32  	%r728, %r722, %r710;
	xor.b32  	%r729, %r728, %r709;
	add.s32 	%r730, %r729, %r727;
	add.s32 	%r731, %r730, %r698;
	add.s32 	%r732, %r731, %r726;
	add.s32 	%r733, %r732, 1859775393;
	shf.l.wrap.b32 	%r734, %r709, %r709, 30;
	xor.b32  	%r735, %r642, %r702;
	xor.b32  	%r736, %r735, %r570;
	xor.b32  	%r737, %r736, %r546;
	shf.l.wrap.b32 	%r738, %r737, %r737, 1;
	shf.l.wrap.b32 	%r739, %r733, %r733, 5;
	or.b32  	%r740, %r734, %r722;
	and.b32  	%r741, %r721, %r740;
	and.b32  	%r742, %r734, %r722;
	or.b32  	%r743, %r741, %r742;
	add.s32 	%r744, %r743, %r739;
	add.s32 	%r745, %r744, %r710;
	add.s32 	%r746, %r745, %r738;
	add.s32 	%r747, %r746, -1894007588;
	shf.l.wrap.b32 	%r748, %r721, %r721, 30;
	xor.b32  	%r749, %r654, %r714;
	xor.b32  	%r750, %r749, %r582;
	xor.b32  	%r751, %r750, %r558;
	shf.l.wrap.b32 	%r752, %r751, %r751, 1;
	shf.l.wrap.b32 	%r753, %r747, %r747, 5;
	or.b32  	%r754, %r748, %r734;
	and.b32  	%r755, %r733, %r754;
	and.b32  	%r756, %r748, %r734;
	or.b32  	%r757, %r755, %r756;
	add.s32 	%r758, %r757, %r753;
	add.s32 	%r759, %r758, %r722;
	add.s32 	%r760, %r759, %r752;
	add.s32 	%r761, %r760, -1894007588;
	shf.l.wrap.b32 	%r762, %r733, %r733, 30;
	xor.b32  	%r763, %r666, %r726;
	xor.b32  	%r764, %r763, %r594;
	xor.b32  	%r765, %r764, %r570;
	shf.l.wrap.b32 	%r766, %r765, %r765, 1;
	shf.l.wrap.b32 	%r767, %r761, %r761, 5;
	or.b32  	%r768, %r762, %r748;
	and.b32  	%r769, %r747, %r768;
	and.b32  	%r770, %r762, %r748;
	or.b32  	%r771, %r769, %r770;
	add.s32 	%r772, %r771, %r767;
	add.s32 	%r773, %r772, %r734;
	add.s32 	%r774, %r773, %r766;
	add.s32 	%r775, %r774, -1894007588;
	shf.l.wrap.b32 	%r776, %r747, %r747, 30;
	xor.b32  	%r777, %r678, %r738;
	xor.b32  	%r778, %r777, %r606;
	xor.b32  	%r779, %r778, %r582;
	shf.l.wrap.b32 	%r780, %r779, %r779, 1;
	st.local.v4.u32 	[%rd1+160], {%r738, %r752, %r766, %r780};
	shf.l.wrap.b32 	%r781, %r775, %r775, 5;
	or.b32  	%r782, %r776, %r762;
	and.b32  	%r783, %r761, %r782;
	and.b32  	%r784, %r776, %r762;
	or.b32  	%r785, %r783, %r784;
	add.s32 	%r786, %r785, %r781;
	add.s32 	%r787, %r786, %r748;
	add.s32 	%r788, %r787, %r780;
	add.s32 	%r789, %r788, -1894007588;
	shf.l.wrap.b32 	%r790, %r761, %r761, 30;
	xor.b32  	%r791, %r690, %r752;
	xor.b32  	%r792, %r791, %r618;
	xor.b32  	%r793, %r792, %r594;
	shf.l.wrap.b32 	%r794, %r793, %r793, 1;
	shf.l.wrap.b32 	%r795, %r789, %r789, 5;
	or.b32  	%r796, %r790, %r776;
	and.b32  	%r797, %r775, %r796;
	and.b32  	%r798, %r790, %r776;
	or.b32  	%r799, %r797, %r798;
	add.s32 	%r800, %r799, %r795;
	add.s32 	%r801, %r800, %r762;
	add.s32 	%r802, %r801, %r794;
	add.s32 	%r803, %r802, -1894007588;
	shf.l.wrap.b32 	%r804, %r775, %r775, 30;
	xor.b32  	%r805, %r702, %r766;
	xor.b32  	%r806, %r805, %r630;
	xor.b32  	%r807, %r806, %r606;
	shf.l.wrap.b32 	%r808, %r807, %r807, 1;
	shf.l.wrap.b32 	%r809, %r803, %r803, 5;
	or.b32  	%r810, %r804, %r790;
	and.b32  	%r811, %r789, %r810;
	and.b32  	%r812, %r804, %r790;
	or.b32  	%r813, %r811, %r812;
	add.s32 	%r814, %r813, %r809;
	add.s32 	%r815, %r814, %r776;
	add.s32 	%r816, %r815, %r808;
	add.s32 	%r817, %r816, -1894007588;
	shf.l.wrap.b32 	%r818, %r789, %r789, 30;
	xor.b32  	%r819, %r714, %r780;
	xor.b32  	%r820, %r819, %r642;
	xor.b32  	%r821, %r820, %r618;
	shf.l.wrap.b32 	%r822, %r821, %r821, 1;
	shf.l.wrap.b32 	%r823, %r817, %r817, 5;
	or.b32  	%r824, %r818, %r804;
	and.b32  	%r825, %r803, %r824;
	and.b32  	%r826, %r818, %r804;
	or.b32  	%r827, %r825, %r826;
	add.s32 	%r828, %r827, %r823;
	add.s32 	%r829, %r828, %r790;
	add.s32 	%r830, %r829, %r822;
	add.s32 	%r831, %r830, -1894007588;
	shf.l.wrap.b32 	%r832, %r803, %r803, 30;
	xor.b32  	%r833, %r726, %r794;
	xor.b32  	%r834, %r833, %r654;
	xor.b32  	%r835, %r834, %r630;
	shf.l.wrap.b32 	%r836, %r835, %r835, 1;
	st.local.v4.u32 	[%rd1+176], {%r794, %r808, %r822, %r836};
	shf.l.wrap.b32 	%r837, %r831, %r831, 5;
	or.b32  	%r838, %r832, %r818;
	and.b32  	%r839, %r817, %r838;
	and.b32  	%r840, %r832, %r818;
	or.b32  	%r841, %r839, %r840;
	add.s32 	%r842, %r841, %r837;
	add.s32 	%r843, %r842, %r804;
	add.s32 	%r844, %r843, %r836;
	add.s32 	%r845, %r844, -1894007588;
	shf.l.wrap.b32 	%r846, %r817, %r817, 30;
	xor.b32  	%r847, %r738, %r808;
	xor.b32  	%r848, %r847, %r666;
	xor.b32  	%r849, %r848, %r642;
	shf.l.wrap.b32 	%r850, %r849, %r849, 1;
	shf.l.wrap.b32 	%r851, %r845, %r845, 5;
	or.b32  	%r852, %r846, %r832;
	and.b32  	%r853, %r831, %r852;
	and.b32  	%r854, %r846, %r832;
	or.b32  	%r855, %r853, %r854;
	add.s32 	%r856, %r855, %r851;
	add.s32 	%r857, %r856, %r818;
	add.s32 	%r858, %r857, %r850;
	add.s32 	%r859, %r858, -1894007588;
	shf.l.wrap.b32 	%r860, %r831, %r831, 30;
	xor.b32  	%r861, %r752, %r822;
	xor.b32  	%r862, %r861, %r678;
	xor.b32  	%r863, %r862, %r654;
	shf.l.wrap.b32 	%r864, %r863, %r863, 1;
	shf.l.wrap.b32 	%r865, %r859, %r859, 5;
	or.b32  	%r866, %r860, %r846;
	and.b32  	%r867, %r845, %r866;
	and.b32  	%r868, %r860, %r846;
	or.b32  	%r869, %r867, %r868;
	add.s32 	%r870, %r869, %r865;
	add.s32 	%r871, %r870, %r832;
	add.s32 	%r872, %r871, %r864;
	add.s32 	%r873, %r872, -1894007588;
	shf.l.wrap.b32 	%r874, %r845, %r845, 30;
	xor.b32  	%r875, %r766, %r836;
	xor.b32  	%r876, %r875, %r690;
	xor.b32  	%r877, %r876, %r666;
	shf.l.wrap.b32 	%r878, %r877, %r877, 1;
	shf.l.wrap.b32 	%r879, %r873, %r873, 5;
	or.b32  	%r880, %r874, %r860;
	and.b32  	%r881, %r859, %r880;
	and.b32  	%r882, %r874, %r860;
	or.b32  	%r883, %r881, %r882;
	add.s32 	%r884, %r883, %r879;
	add.s32 	%r885, %r884, %r846;
	add.s32 	%r886, %r885, %r878;
	add.s32 	%r887, %r886, -1894007588;
	shf.l.wrap.b32 	%r888, %r859, %r859, 30;
	xor.b32  	%r889, %r780, %r850;
	xor.b32  	%r890, %r889, %r702;
	xor.b32  	%r891, %r890, %r678;
	shf.l.wrap.b32 	%r892, %r891, %r891, 1;
	st.local.v4.u32 	[%rd1+192], {%r850, %r864, %r878, %r892};
	shf.l.wrap.b32 	%r893, %r887, %r887, 5;
	or.b32  	%r894, %r888, %r874;
	and.b32  	%r895, %r873, %r894;
	and.b32  	%r896, %r888, %r874;
	or.b32  	%r897, %r895, %r896;
	add.s32 	%r898, %r897, %r893;
	add.s32 	%r899, %r898, %r860;
	add.s32 	%r900, %r899, %r892;
	add.s32 	%r901, %r900, -1894007588;
	shf.l.wrap.b32 	%r902, %r873, %r873, 30;
	xor.b32  	%r903, %r794, %r864;
	xor.b32  	%r904, %r903, %r714;
	xor.b32  	%r905, %r904, %r690;
	shf.l.wrap.b32 	%r906, %r905, %r905, 1;
	shf.l.wrap.b32 	%r907, %r901, %r901, 5;
	or.b32  	%r908, %r902, %r888;
	and.b32  	%r909, %r887, %r908;
	and.b32  	%r910, %r902, %r888;
	or.b32  	%r911, %r909, %r910;
	add.s32 	%r912, %r911, %r907;
	add.s32 	%r913, %r912, %r874;
	add.s32 	%r914, %r913, %r906;
	add.s32 	%r915, %r914, -1894007588;
	shf.l.wrap.b32 	%r916, %r887, %r887, 30;
	xor.b32  	%r917, %r808, %r878;
	xor.b32  	%r918, %r917, %r726;
	xor.b32  	%r919, %r918, %r702;
	shf.l.wrap.b32 	%r920, %r919, %r919, 1;
	shf.l.wrap.b32 	%r921, %r915, %r915, 5;
	or.b32  	%r922, %r916, %r902;
	and.b32  	%r923, %r901, %r922;
	and.b32  	%r924, %r916, %r902;
	or.b32  	%r925, %r923, %r924;
	add.s32 	%r926, %r925, %r921;
	add.s32 	%r927, %r926, %r888;
	add.s32 	%r928, %r927, %r920;
	add.s32 	%r929, %r928, -1894007588;
	shf.l.wrap.b32 	%r930, %r901, %r901, 30;
	xor.b32  	%r931, %r822, %r892;
	xor.b32  	%r932, %r931, %r738;
	xor.b32  	%r933, %r932, %r714;
	shf.l.wrap.b32 	%r934, %r933, %r933, 1;
	shf.l.wrap.b32 	%r935, %r929, %r929, 5;
	or.b32  	%r936, %r930, %r916;
	and.b32  	%r937, %r915, %r936;
	and.b32  	%r938, %r930, %r916;
	or.b32  	%r939, %r937, %r938;
	add.s32 	%r940, %r939, %r935;
	add.s32 	%r941, %r940, %r902;
	add.s32 	%r942, %r941, %r934;
	add.s32 	%r943, %r942, -1894007588;
	shf.l.wrap.b32 	%r944, %r915, %r915, 30;
	xor.b32  	%r945, %r836, %r906;
	xor.b32  	%r946, %r945, %r752;
	xor.b32  	%r947, %r946, %r726;
	shf.l.wrap.b32 	%r948, %r947, %r947, 1;
	st.local.v4.u32 	[%rd1+208], {%r906, %r920, %r934, %r948};
	shf.l.wrap.b32 	%r949, %r943, %r943, 5;
	or.b32  	%r950, %r944, %r930;
	and.b32  	%r951, %r929, %r950;
	and.b32  	%r952, %r944, %r930;
	or.b32  	%r953, %r951, %r952;
	add.s32 	%r954, %r953, %r949;
	add.s32 	%r955, %r954, %r916;
	add.s32 	%r956, %r955, %r948;
	add.s32 	%r957, %r956, -1894007588;
	shf.l.wrap.b32 	%r958, %r929, %r929, 30;
	xor.b32  	%r959, %r850, %r920;
	xor.b32  	%r960, %r959, %r766;
	xor.b32  	%r961, %r960, %r738;
	shf.l.wrap.b32 	%r962, %r961, %r961, 1;
	shf.l.wrap.b32 	%r963, %r957, %r957, 5;
	or.b32  	%r964, %r958, %r944;
	and.b32  	%r965, %r943, %r964;
	and.b32  	%r966, %r958, %r944;
	or.b32  	%r967, %r965, %r966;
	add.s32 	%r968, %r967, %r963;
	add.s32 	%r969, %r968, %r930;
	add.s32 	%r970, %r969, %r962;
	add.s32 	%r971, %r970, -1894007588;
	shf.l.wrap.b32 	%r972, %r943, %r943, 30;
	xor.b32  	%r973, %r864, %r934;
	xor.b32  	%r974, %r973, %r780;
	xor.b32  	%r975, %r974, %r752;
	shf.l.wrap.b32 	%r976, %r975, %r975, 1;
	shf.l.wrap.b32 	%r977, %r971, %r971, 5;
	or.b32  	%r978, %r972, %r958;
	and.b32  	%r979, %r957, %r978;
	and.b32  	%r980, %r972, %r958;
	or.b32  	%r981, %r979, %r980;
	add.s32 	%r982, %r981, %r977;
	add.s32 	%r983, %r982, %r944;
	add.s32 	%r984, %r983, %r976;
	add.s32 	%r985, %r984, -1894007588;
	shf.l.wrap.b32 	%r986, %r957, %r957, 30;
	xor.b32  	%r987, %r878, %r948;
	xor.b32  	%r988, %r987, %r794;
	xor.b32  	%r989, %r988, %r766;
	shf.l.wrap.b32 	%r990, %r989, %r989, 1;
	shf.l.wrap.b32 	%r991, %r985, %r985, 5;
	or.b32  	%r992, %r986, %r972;
	and.b32  	%r993, %r971, %r992;
	and.b32  	%r994, %r986, %r972;
	or.b32  	%r995, %r993, %r994;
	add.s32 	%r996, %r995, %r991;
	add.s32 	%r997, %r996, %r958;
	add.s32 	%r998, %r997, %r990;
	add.s32 	%r999, %r998, -1894007588;
	shf.l.wrap.b32 	%r1000, %r971, %r971, 30;
	xor.b32  	%r1001, %r892, %r962;
	xor.b32  	%r1002, %r1001, %r808;
	xor.b32  	%r1003, %r1002, %r780;
	shf.l.wrap.b32 	%r1004, %r1003, %r1003, 1;
	st.local.v4.u32 	[%rd1+224], {%r962, %r976, %r990, %r1004};
	shf.l.wrap.b32 	%r1005, %r999, %r999, 5;
	or.b32  	%r1006, %r1000, %r986;
	and.b32  	%r1007, %r985, %r1006;
	and.b32  	%r1008, %r1000, %r986;
	or.b32  	%r1009, %r1007, %r1008;
	add.s32 	%r1010, %r1009, %r1005;
	add.s32 	%r1011, %r1010, %r972;
	add.s32 	%r1012, %r1011, %r1004;
	add.s32 	%r1013, %r1012, -1894007588;
	shf.l.wrap.b32 	%r1014, %r985, %r985, 30;
	xor.b32  	%r1015, %r906, %r976;
	xor.b32  	%r1016, %r1015, %r822;
	xor.b32  	%r1017, %r1016, %r794;
	shf.l.wrap.b32 	%r1018, %r1017, %r1017, 1;
	shf.l.wrap.b32 	%r1019, %r1013, %r1013, 5;
	xor.b32  	%r1020, %r1014, %r1000;
	xor.b32  	%r1021, %r1020, %r999;
	add.s32 	%r1022, %r1021, %r1019;
	add.s32 	%r1023, %r1022, %r986;
	add.s32 	%r1024, %r1023, %r1018;
	add.s32 	%r1025, %r1024, -899497514;
	shf.l.wrap.b32 	%r1026, %r999, %r999, 30;
	xor.b32  	%r1027, %r920, %r990;
	xor.b32  	%r1028, %r1027, %r836;
	xor.b32  	%r1029, %r1028, %r808;
	shf.l.wrap.b32 	%r1030, %r1029, %r1029, 1;
	shf.l.wrap.b32 	%r1031, %r1025, %r1025, 5;
	xor.b32  	%r1032, %r1026, %r1014;
	xor.b32  	%r1033, %r1032, %r1013;
	add.s32 	%r1034, %r1033, %r1031;
	add.s32 	%r1035, %r1034, %r1000;
	add.s32 	%r1036, %r1035, %r1030;
	add.s32 	%r1037, %r1036, -899497514;
	shf.l.wrap.b32 	%r1038, %r1013, %r1013, 30;
	xor.b32  	%r1039, %r934, %r1004;
	xor.b32  	%r1040, %r1039, %r850;
	xor.b32  	%r1041, %r1040, %r822;
	shf.l.wrap.b32 	%r1042, %r1041, %r1041, 1;
	shf.l.wrap.b32 	%r1043, %r1037, %r1037, 5;
	xor.b32  	%r1044, %r1038, %r1026;
	xor.b32  	%r1045, %r1044, %r1025;
	add.s32 	%r1046, %r1045, %r1043;
	add.s32 	%r1047, %r1046, %r1014;
	add.s32 	%r1048, %r1047, %r1042;
	add.s32 	%r1049, %r1048, -899497514;
	shf.l.wrap.b32 	%r1050, %r1025, %r1025, 30;
	xor.b32  	%r1051, %r948, %r1018;
	xor.b32  	%r1052, %r1051, %r864;
	xor.b32  	%r1053, %r1052, %r836;
	shf.l.wrap.b32 	%r1054, %r1053, %r1053, 1;
	st.local.v4.u32 	[%rd1+240], {%r1018, %r1030, %r1042, %r1054};
	shf.l.wrap.b32 	%r1055, %r1049, %r1049, 5;
	xor.b32  	%r1056, %r1050, %r1038;
	xor.b32  	%r1057, %r1056, %r1037;
	add.s32 	%r1058, %r1057, %r1055;
	add.s32 	%r1059, %r1058, %r1026;
	add.s32 	%r1060, %r1059, %r1054;
	add.s32 	%r1061, %r1060, -899497514;
	shf.l.wrap.b32 	%r1062, %r1037, %r1037, 30;
	xor.b32  	%r1063, %r962, %r1030;
	xor.b32  	%r1064, %r1063, %r878;
	xor.b32  	%r1065, %r1064, %r850;
	shf.l.wrap.b32 	%r1066, %r1065, %r1065, 1;
	shf.l.wrap.b32 	%r1067, %r1061, %r1061, 5;
	xor.b32  	%r1068, %r1062, %r1050;
	xor.b32  	%r1069, %r1068, %r1049;
	add.s32 	%r1070, %r1069, %r1067;
	add.s32 	%r1071, %r1070, %r1038;
	add.s32 	%r1072, %r1071, %r1066;
	add.s32 	%r1073, %r1072, -899497514;
	shf.l.wrap.b32 	%r1074, %r1049, %r1049, 30;
	xor.b32  	%r1075, %r976, %r1042;
	xor.b32  	%r1076, %r1075, %r892;
	xor.b32  	%r1077, %r1076, %r864;
	shf.l.wrap.b32 	%r1078, %r1077, %r1077, 1;
	shf.l.wrap.b32 	%r1079, %r1073, %r1073, 5;
	xor.b32  	%r1080, %r1074, %r1062;
	xor.b32  	%r1081, %r1080, %r1061;
	add.s32 	%r1082, %r1081, %r1079;
	add.s32 	%r1083, %r1082, %r1050;
	add.s32 	%r1084, %r1083, %r1078;
	add.s32 	%r1085, %r1084, -899497514;
	shf.l.wrap.b32 	%r1086, %r1061, %r1061, 30;
	xor.b32  	%r1087, %r990, %r1054;
	xor.b32  	%r1088, %r1087, %r906;
	xor.b32  	%r1089, %r1088, %r878;
	shf.l.wrap.b32 	%r1090, %r1089, %r1089, 1;
	shf.l.wrap.b32 	%r1091, %r1085, %r1085, 5;
	xor.b32  	%r1092, %r1086, %r1074;
	xor.b32  	%r1093, %r1092, %r1073;
	add.s32 	%r1094, %r1093, %r1091;
	add.s32 	%r1095, %r1094, %r1062;
	add.s32 	%r1096, %r1095, %r1090;
	add.s32 	%r1097, %r1096, -899497514;
	shf.l.wrap.b32 	%r1098, %r1073, %r1073, 30;
	xor.b32  	%r1099, %r1004, %r1066;
	xor.b32  	%r1100, %r1099, %r920;
	xor.b32  	%r1101, %r1100, %r892;
	shf.l.wrap.b32 	%r1102, %r1101, %r1101, 1;
	st.local.v4.u32 	[%rd1+256], {%r1066, %r1078, %r1090, %r1102};
	shf.l.wrap.b32 	%r1103, %r1097, %r1097, 5;
	xor.b32  	%r1104, %r1098, %r1086;
	xor.b32  	%r1105, %r1104, %r1085;
	add.s32 	%r1106, %r1105, %r1103;
	add.s32 	%r1107, %r1106, %r1074;
	add.s32 	%r1108, %r1107, %r1102;
	add.s32 	%r1109, %r1108, -899497514;
	shf.l.wrap.b32 	%r1110, %r1085, %r1085, 30;
	xor.b32  	%r1111, %r1018, %r1078;
	xor.b32  	%r1112, %r1111, %r934;
	xor.b32  	%r1113, %r1112, %r906;
	shf.l.wrap.b32 	%r1114, %r1113, %r1113, 1;
	shf.l.wrap.b32 	%r1115, %r1109, %r1109, 5;
	xor.b32  	%r1116, %r1110, %r1098;
	xor.b32  	%r1117, %r1116, %r1097;
	add.s32 	%r1118, %r1117, %r1115;
	add.s32 	%r1119, %r1118, %r1086;
	add.s32 	%r1120, %r1119, %r1114;
	add.s32 	%r1121, %r1120, -899497514;
	shf.l.wrap.b32 	%r1122, %r1097, %r1097, 30;
	xor.b32  	%r1123, %r1030, %r1090;
	xor.b32  	%r1124, %r1123, %r948;
	xor.b32  	%r1125, %r1124, %r920;
	shf.l.wrap.b32 	%r1126, %r1125, %r1125, 1;
	shf.l.wrap.b32 	%r1127, %r1121, %r1121, 5;
	xor.b32  	%r1128, %r1122, %r1110;
	xor.b32  	%r1129, %r1128, %r1109;
	add.s32 	%r1130, %r1129, %r1127;
	add.s32 	%r1131, %r1130, %r1098;
	add.s32 	%r1132, %r1131, %r1126;
	add.s32 	%r1133, %r1132, -899497514;
	shf.l.wrap.b32 	%r1134, %r1109, %r1109, 30;
	xor.b32  	%r1135, %r1042, %r1102;
	xor.b32  	%r1136, %r1135, %r962;
	xor.b32  	%r1137, %r1136, %r934;
	shf.l.wrap.b32 	%r1138, %r1137, %r1137, 1;
	shf.l.wrap.b32 	%r1139, %r1133, %r1133, 5;
	xor.b32  	%r1140, %r1134, %r1122;
	xor.b32  	%r1141, %r1140, %r1121;
	add.s32 	%r1142, %r1141, %r1139;
	add.s32 	%r1143, %r1142, %r1110;
	add.s32 	%r1144, %r1143, %r1138;
	add.s32 	%r1145, %r1144, -899497514;
	shf.l.wrap.b32 	%r1146, %r1121, %r1121, 30;
	xor.b32  	%r1147, %r1054, %r1114;
	xor.b32  	%r1148, %r1147, %r976;
	xor.b32  	%r1149, %r1148, %r948;
	shf.l.wrap.b32 	%r1150, %r1149, %r1149, 1;
	st.local.v4.u32 	[%rd1+272], {%r1114, %r1126, %r1138, %r1150};
	shf.l.wrap.b32 	%r1151, %r1145, %r1145, 5;
	xor.b32  	%r1152, %r1146, %r1134;
	xor.b32  	%r1153, %r1152, %r1133;
	add.s32 	%r1154, %r1153, %r1151;
	add.s32 	%r1155, %r1154, %r1122;
	add.s32 	%r1156, %r1155, %r1150;
	add.s32 	%r1157, %r1156, -899497514;
	shf.l.wrap.b32 	%r1158, %r1133, %r1133, 30;
	xor.b32  	%r1159, %r1066, %r1126;
	xor.b32  	%r1160, %r1159, %r990;
	xor.b32  	%r1161, %r1160, %r962;
	shf.l.wrap.b32 	%r1162, %r1161, %r1161, 1;
	shf.l.wrap.b32 	%r1163, %r1157, %r1157, 5;
	xor.b32  	%r1164, %r1158, %r1146;
	xor.b32  	%r1165, %r1164, %r1145;
	add.s32 	%r1166, %r1165, %r1163;
	add.s32 	%r1167, %r1166, %r1134;
	add.s32 	%r1168, %r1167, %r1162;
	add.s32 	%r1169, %r1168, -899497514;
	shf.l.wrap.b32 	%r1170, %r1145, %r1145, 30;
	xor.b32  	%r1171, %r1078, %r1138;
	xor.b32  	%r1172, %r1171, %r1004;
	xor.b32  	%r1173, %r1172, %r976;
	shf.l.wrap.b32 	%r1174, %r1173, %r1173, 1;
	shf.l.wrap.b32 	%r1175, %r1169, %r1169, 5;
	xor.b32  	%r1176, %r1170, %r1158;
	xor.b32  	%r1177, %r1176, %r1157;
	add.s32 	%r1178, %r1177, %r1175;
	add.s32 	%r1179, %r1178, %r1146;
	add.s32 	%r1180, %r1179, %r1174;
	add.s32 	%r1181, %r1180, -899497514;
	shf.l.wrap.b32 	%r1182, %r1157, %r1157, 30;
	xor.b32  	%r1183, %r1090, %r1150;
	xor.b32  	%r1184, %r1183, %r1018;
	xor.b32  	%r1185, %r1184, %r990;
	shf.l.wrap.b32 	%r1186, %r1185, %r1185, 1;
	shf.l.wrap.b32 	%r1187, %r1181, %r1181, 5;
	xor.b32  	%r1188, %r1182, %r1170;
	xor.b32  	%r1189, %r1188, %r1169;
	add.s32 	%r1190, %r1189, %r1187;
	add.s32 	%r1191, %r1190, %r1158;
	add.s32 	%r1192, %r1191, %r1186;
	add.s32 	%r1193, %r1192, -899497514;
	shf.l.wrap.b32 	%r1194, %r1169, %r1169, 30;
	xor.b32  	%r1195, %r1102, %r1162;
	xor.b32  	%r1196, %r1195, %r1030;
	xor.b32  	%r1197, %r1196, %r1004;
	shf.l.wrap.b32 	%r1198, %r1197, %r1197, 1;
	st.local.v4.u32 	[%rd1+288], {%r1162, %r1174, %r1186, %r1198};
	shf.l.wrap.b32 	%r1199, %r1193, %r1193, 5;
	xor.b32  	%r1200, %r1194, %r1182;
	xor.b32  	%r1201, %r1200, %r1181;
	add.s32 	%r1202, %r1201, %r1199;
	add.s32 	%r1203, %r1202, %r1170;
	add.s32 	%r1204, %r1203, %r1198;
	add.s32 	%r1205, %r1204, -899497514;
	shf.l.wrap.b32 	%r1206, %r1181, %r1181, 30;
	xor.b32  	%r1207, %r1114, %r1174;
	xor.b32  	%r1208, %r1207, %r1042;
	xor.b32  	%r1209, %r1208, %r1018;
	shf.l.wrap.b32 	%r1210, %r1209, %r1209, 1;
	shf.l.wrap.b32 	%r1211, %r1205, %r1205, 5;
	xor.b32  	%r1212, %r1206, %r1194;
	xor.b32  	%r1213, %r1212, %r1193;
	add.s32 	%r1214, %r1213, %r1211;
	add.s32 	%r1215, %r1214, %r1182;
	add.s32 	%r1216, %r1215, %r1210;
	add.s32 	%r1217, %r1216, -899497514;
	shf.l.wrap.b32 	%r1218, %r1193, %r1193, 30;
	xor.b32  	%r1219, %r1126, %r1186;
	xor.b32  	%r1220, %r1219, %r1054;
	xor.b32  	%r1221, %r1220, %r1030;
	shf.l.wrap.b32 	%r1222, %r1221, %r1221, 1;
	shf.l.wrap.b32 	%r1223, %r1217, %r1217, 5;
	xor.b32  	%r1224, %r1218, %r1206;
	xor.b32  	%r1225, %r1224, %r1205;
	add.s32 	%r1226, %r1225, %r1223;
	add.s32 	%r1227, %r1226, %r1194;
	add.s32 	%r1228, %r1227, %r1222;
	add.s32 	%r1229, %r1228, -899497514;
	shf.l.wrap.b32 	%r1230, %r1205, %r1205, 30;
	xor.b32  	%r1231, %r1138, %r1198;
	xor.b32  	%r1232, %r1231, %r1066;
	xor.b32  	%r1233, %r1232, %r1042;
	shf.l.wrap.b32 	%r1234, %r1233, %r1233, 1;
	shf.l.wrap.b32 	%r1235, %r1229, %r1229, 5;
	xor.b32  	%r1236, %r1230, %r1218;
	xor.b32  	%r1237, %r1236, %r1217;
	add.s32 	%r1238, %r1237, %r1235;
	add.s32 	%r1239, %r1238, %r1206;
	add.s32 	%r1240, %r1239, %r1234;
	add.s32 	%r1241, %r1240, -899497514;
	shf.l.wrap.b32 	%r1242, %r1217, %r1217, 30;
	xor.b32  	%r1243, %r1150, %r1210;
	xor.b32  	%r1244, %r1243, %r1078;
	xor.b32  	%r1245, %r1244, %r1054;
	shf.l.wrap.b32 	%r1246, %r1245, %r1245, 1;
	st.local.v4.u32 	[%rd1+304], {%r1210, %r1222, %r1234, %r1246};
	shf.l.wrap.b32 	%r1247, %r1241, %r1241, 5;
	xor.b32  	%r1248, %r1242, %r1230;
	xor.b32  	%r1249, %r1248, %r1229;
	add.s32 	%r1250, %r1249, %r1247;
	add.s32 	%r1251, %r1250, %r1218;
	add.s32 	%r1252, %r1251, %r1246;
	add.s32 	%r1253, %r1252, %r3341;
	shf.l.wrap.b32 	%r1254, %r1229, %r1229, 30;
	add.s32 	%r3341, %r1253, -899497514;
	add.s32 	%r3340, %r3340, %r1241;
	add.s32 	%r3339, %r3339, %r1254;
	add.s32 	%r3338, %r3338, %r1242;
	add.s32 	%r3337, %r3337, %r1230;
	setp.lt.s32 	%p9, %r3358, 1048509;
	@%p9 bra 	$L__BB0_2;
	sub.s32 	%r46, 1048572, %r3358;
	mov.b32 	%r3368, 0;
	st.local.v4.u32 	[%rd1+48], {%r3368, %r3368, %r3368, %r3368};
	st.local.v4.u32 	[%rd1+32], {%r3368, %r3368, %r3368, %r3368};
	st.local.v4.u32 	[%rd1+16], {%r3368, %r3368, %r3368, %r3368};
	st.local.v4.u32 	[%rd1], {%r3368, %r3368, %r3368, %r3368};
	setp.gt.u32 	%p10, %r3358, 1048571;
	@%p10 bra 	$L__BB0_27;
	and.b32  	%r47, %r46, 7;
	add.s32 	%r1258, %r3358, -1048565;
	setp.lt.u32 	%p11, %r1258, 7;
	mov.b32 	%r3368, 0;
	@%p11 bra 	$L__BB0_19;
	and.b32  	%r1260, %r46, -8;
	neg.s32 	%r3360, %r1260;
	add.s64 	%rd30, %rd3, %rd2;
	cvt.u64.u32 	%rd31, %r3359;
	add.s64 	%rd32, %rd30, %rd31;
	add.s64 	%rd68, %rd32, 3;
	mov.b32 	%r3368, 0;
	mov.u64 	%rd69, %rd1;
$L__BB0_18:
	.pragma "nounroll";
	ld.global.u8 	%r1261, [%rd68+-3];
	shl.b32 	%r1262, %r1261, 24;
	ld.local.v2.u32 	{%r1263, %r1264}, [%rd69];
	or.b32  	%r1265, %r1262, %r1263;
	ld.global.u8 	%r1266, [%rd68+-2];
	shl.b32 	%r1267, %r1266, 16;
	or.b32  	%r1268, %r1267, %r1265;
	ld.global.u8 	%rs16, [%rd68+-1];
	mul.wide.u16 	%r1269, %rs16, 256;
	or.b32  	%r1270, %r1269, %r1268;
	ld.global.u8 	%r1271, [%rd68];
	or.b32  	%r1272, %r1270, %r1271;
	ld.global.u8 	%r1273, [%rd68+1];
	shl.b32 	%r1274, %r1273, 24;
	or.b32  	%r1275, %r1274, %r1264;
	ld.global.u8 	%r1276, [%rd68+2];
	shl.b32 	%r1277, %r1276, 16;
	or.b32  	%r1278, %r1277, %r1275;
	ld.global.u8 	%rs17, [%rd68+3];
	mul.wide.u16 	%r1279, %rs17, 256;
	or.b32  	%r1280, %r1279, %r1278;
	ld.global.u8 	%r1281, [%rd68+4];
	or.b32  	%r1282, %r1280, %r1281;
	st.local.v2.u32 	[%rd69], {%r1272, %r1282};
	add.s32 	%r3368, %r3368, 8;
	add.s32 	%r3360, %r3360, 8;
	add.s64 	%rd69, %rd69, 8;
	add.s64 	%rd68, %rd68, 8;
	setp.ne.s32 	%p12, %r3360, 0;
	@%p12 bra 	$L__BB0_18;
$L__BB0_19:
	setp.eq.s32 	%p13, %r47, 0;
	@%p13 bra 	$L__BB0_27;
	and.b32  	%r55, %r46, 3;
	setp.lt.u32 	%p14, %r47, 4;
	@%p14 bra 	$L__BB0_22;
	add.s32 	%r1284, %r3368, %r3359;
	cvt.u64.u32 	%rd33, %r1284;
	add.s64 	%rd34, %rd4, %rd33;
	ld.global.u8 	%r1285, [%rd34];
	shl.b32 	%r1286, %r3368, 3;
	not.b32 	%r1287, %r1286;
	and.b32  	%r1288, %r1287, 24;
	shl.b32 	%r1289, %r1285, %r1288;
	and.b32  	%r1290, %r3368, -4;
	cvt.u64.u32 	%rd35, %r1290;
	add.s64 	%rd36, %rd1, %rd35;
	ld.local.u32 	%r1291, [%rd36];
	or.b32  	%r1292, %r1289, %r1291;
	st.local.u32 	[%rd36], %r1292;
	add.s32 	%r1293, %r3368, 1;
	cvt.u64.u32 	%rd37, %r3359;
	cvt.u64.u32 	%rd38, %r3368;
	add.s64 	%rd39, %rd38, %rd37;
	add.s64 	%rd40, %rd4, %rd39;
	ld.global.u8 	%r1294, [%rd40+1];
	shl.b32 	%r1295, %r1293, 3;
	not.b32 	%r1296, %r1295;
	and.b32  	%r1297, %r1296, 24;
	shl.b32 	%r1298, %r1294, %r1297;
	and.b32  	%r1299, %r1293, -4;
	cvt.u64.u32 	%rd41, %r1299;
	add.s64 	%rd42, %rd1, %rd41;
	ld.local.u32 	%r1300, [%rd42];
	or.b32  	%r1301, %r1298, %r1300;
	st.local.u32 	[%rd42], %r1301;
	add.s32 	%r1302, %r3368, 2;
	ld.global.u8 	%r1303, [%rd40+2];
	shl.b32 	%r1304, %r1302, 3;
	not.b32 	%r1305, %r1304;
	and.b32  	%r1306, %r1305, 24;
	shl.b32 	%r1307, %r1303, %r1306;
	and.b32  	%r1308, %r1302, -4;
	cvt.u64.u32 	%rd43, %r1308;
	add.s64 	%rd44, %rd1, %rd43;
	ld.local.u32 	%r1309, [%rd44];
	or.b32  	%r1310, %r1307, %r1309;
	st.local.u32 	[%rd44], %r1310;
	add.s32 	%r1311, %r3368, 3;
	ld.global.u8 	%r1312, [%rd40+3];
	shl.b32 	%r1313, %r1311, 3;
	not.b32 	%r1314, %r1313;
	and.b32  	%r1315, %r1314, 24;
	shl.b32 	%r1316, %r1312, %r1315;
	and.b32  	%r1317, %r1311, -4;
	cvt.u64.u32 	%rd45, %r1317;
	add.s64 	%rd46, %rd1, %rd45;
	ld.local.u32 	%r1318, [%rd46];
	or.b32  	%r1319, %r1316, %r1318;
	st.local.u32 	[%rd46], %r1319;
	add.s32 	%r3368, %r3368, 4;
$L__BB0_22:
	setp.eq.s32 	%p15, %r55, 0;
	@%p15 bra 	$L__BB0_27;
	setp.eq.s32 	%p16, %r55, 1;
	@%p16 bra 	$L__BB0_25;
	add.s32 	%r1321, %r3368, %r3359;
	cvt.u64.u32 	%rd47, %r1321;
	add.s64 	%rd48, %rd4, %rd47;
	ld.global.u8 	%r1322, [%rd48];
	shl.b32 	%r1323, %r3368, 3;
	not.b32 	%r1324, %r1323;
	and.b32  	%r1325, %r1324, 24;
	shl.b32 	%r1326, %r1322, %r1325;
	and.b32  	%r1327, %r3368, -4;
	cvt.u64.u32 	%rd49, %r1327;
	add.s64 	%rd50, %rd1, %rd49;
	ld.local.u32 	%r1328, [%rd50];
	or.b32  	%r1329, %r1326, %r1328;
	st.local.u32 	[%rd50], %r1329;
	add.s32 	%r1330, %r3368, 1;
	cvt.u64.u32 	%rd51, %r3359;
	cvt.u64.u32 	%rd52, %r3368;
	add.s64 	%rd53, %rd52, %rd51;
	add.s64 	%rd54, %rd4, %rd53;
	ld.global.u8 	%r1331, [%rd54+1];
	shl.b32 	%r1332, %r1330, 3;
	not.b32 	%r1333, %r1332;
	and.b32  	%r1334, %r1333, 24;
	shl.b32 	%r1335, %r1331, %r1334;
	and.b32  	%r1336, %r1330, -4;
	cvt.u64.u32 	%rd55, %r1336;
	add.s64 	%rd56, %rd1, %rd55;
	ld.local.u32 	%r1337, [%rd56];
	or.b32  	%r1338, %r1335, %r1337;
	st.local.u32 	[%rd56], %r1338;
	add.s32 	%r3368, %r3368, 2;
$L__BB0_25:
	and.b32  	%r1339, %r46, 1;
	setp.eq.b32 	%p17, %r1339, 1;
	not.pred 	%p18, %p17;
	@%p18 bra 	$L__BB0_27;
	add.s32 	%r1340, %r3368, %r3359;
	cvt.u64.u32 	%rd57, %r1340;
	add.s64 	%rd58, %rd4, %rd57;
	ld.global.u8 	%r1341, [%rd58];
	shl.b32 	%r1342, %r3368, 3;
	not.b32 	%r1343, %r1342;
	and.b32  	%r1344, %r1343, 24;
	shl.b32 	%r1345, %r1341, %r1344;
	and.b32  	%r1346, %r3368, -4;
	cvt.u64.u32 	%rd59, %r1346;
	add.s64 	%rd60, %rd1, %rd59;
	ld.local.u32 	%r1347, [%rd60];
	or.b32  	%r1348, %r1345, %r1347;
	st.local.u32 	[%rd60], %r1348;
	add.s32 	%r3368, %r3368, 1;
$L__BB0_27:
	shl.b32 	%r1349, %r3368, 3;
	not.b32 	%r1350, %r1349;
	and.b32  	%r1351, %r1350, 24;
	mov.b32 	%r1352, 128;
	shl.b32 	%r1353, %r1352, %r1351;
	and.b32  	%r1354, %r3368, -4;
	cvt.u64.u32 	%rd61, %r1354;
	add.s64 	%rd62, %rd1, %rd61;
	ld.local.u32 	%r1355, [%rd62];
	or.b32  	%r1356, %r1355, %r1353;
	st.local.u32 	[%rd62], %r1356;
	setp.lt.u32 	%p19, %r3358, 1048517;
	ld.local.v4.u32 	{%r3383, %r3382, %r3381, %r3380}, [%rd1];
	ld.local.v4.u32 	{%r3379, %r3378, %r3377, %r3376}, [%rd1+16];
	ld.local.v2.u32 	{%r3375, %r3374}, [%rd1+32];
	@%p19 bra 	$L__BB0_29;
	ld.local.v2.u32 	{%r3373, %r3372}, [%rd1+40];
	.pragma "used_bytes_mask 4095";
	ld.local.v4.u32 	{%r3371, %r3370, %r3369, %r1357}, [%rd1+48];
	bra.uni 	$L__BB0_30;
$L__BB0_29:
	shf.l.wrap.b32 	%r1359, %r3341, %r3341, 5;
	and.b32  	%r1360, %r3340, %r3339;
	not.b32 	%r1361, %r3340;
	and.b32  	%r1362, %r3338, %r1361;
	or.b32  	%r1363, %r1360, %r1362;
	add.s32 	%r1364, %r1363, %r1359;
	add.s32 	%r1365, %r1364, %r3337;
	add.s32 	%r1366, %r1365, %r3383;
	add.s32 	%r1367, %r1366, 1518500249;
	shf.l.wrap.b32 	%r1368, %r3340, %r3340, 30;
	shf.l.wrap.b32 	%r1369, %r1367, %r1367, 5;
	and.b32  	%r1370, %r3341, %r1368;
	not.b32 	%r1371, %r3341;
	and.b32  	%r1372, %r3339, %r1371;
	or.b32  	%r1373, %r1370, %r1372;
	add.s32 	%r1374, %r1373, %r1369;
	add.s32 	%r1375, %r1374, %r3338;
	add.s32 	%r1376, %r1375, %r3382;
	add.s32 	%r1377, %r1376, 1518500249;
	shf.l.wrap.b32 	%r1378, %r3341, %r3341, 30;
	shf.l.wrap.b32 	%r1379, %r1377, %r1377, 5;
	and.b32  	%r1380, %r1367, %r1378;
	not.b32 	%r1381, %r1367;
	and.b32  	%r1382, %r1368, %r1381;
	or.b32  	%r1383, %r1380, %r1382;
	add.s32 	%r1384, %r1383, %r1379;
	add.s32 	%r1385, %r1384, %r3339;
	add.s32 	%r1386, %r1385, %r3381;
	add.s32 	%r1387, %r1386, 1518500249;
	shf.l.wrap.b32 	%r1388, %r1367, %r1367, 30;
	shf.l.wrap.b32 	%r1389, %r1387, %r1387, 5;
	and.b32  	%r1390, %r1377, %r1388;
	not.b32 	%r1391, %r1377;
	and.b32  	%r1392, %r1378, %r1391;
	or.b32  	%r1393, %r1390, %r1392;
	add.s32 	%r1394, %r1393, %r1389;
	add.s32 	%r1395, %r1394, %r1368;
	add.s32 	%r1396, %r1395, %r3380;
	add.s32 	%r1397, %r1396, 1518500249;
	shf.l.wrap.b32 	%r1398, %r1377, %r1377, 30;
	shf.l.wrap.b32 	%r1399, %r1397, %r1397, 5;
	and.b32  	%r1400, %r1387, %r1398;
	not.b32 	%r1401, %r1387;
	and.b32  	%r1402, %r1388, %r1401;
	or.b32  	%r1403, %r1400, %r1402;
	add.s32 	%r1404, %r1403, %r1399;
	add.s32 	%r1405, %r1404, %r1378;
	add.s32 	%r1406, %r1405, %r3379;
	add.s32 	%r1407, %r1406, 1518500249;
	shf.l.wrap.b32 	%r1408, %r1387, %r1387, 30;
	shf.l.wrap.b32 	%r1409, %r1407, %r1407, 5;
	and.b32  	%r1410, %r1397, %r1408;
	not.b32 	%r1411, %r1397;
	and.b32  	%r1412, %r1398, %r1411;
	or.b32  	%r1413, %r1410, %r1412;
	add.s32 	%r1414, %r1413, %r1409;
	add.s32 	%r1415, %r1414, %r1388;
	add.s32 	%r1416, %r1415, %r3378;
	add.s32 	%r1417, %r1416, 1518500249;
	shf.l.wrap.b32 	%r1418, %r1397, %r1397, 30;
	shf.l.wrap.b32 	%r1419, %r1417, %r1417, 5;
	and.b32  	%r1420, %r1407, %r1418;
	not.b32 	%r1421, %r1407;
	and.b32  	%r1422, %r1408, %r1421;
	or.b32  	%r1423, %r1420, %r1422;
	add.s32 	%r1424, %r1423, %r1419;
	add.s32 	%r1425, %r1424, %r1398;
	add.s32 	%r1426, %r1425, %r3377;
	add.s32 	%r1427, %r1426, 1518500249;
	shf.l.wrap.b32 	%r1428, %r1407, %r1407, 30;
	shf.l.wrap.b32 	%r1429, %r1427, %r1427, 5;
	and.b32  	%r1430, %r1417, %r1428;
	not.b32 	%r1431, %r1417;
	and.b32  	%r1432, %r1418, %r1431;
	or.b32  	%r1433, %r1430, %r1432;
	add.s32 	%r1434, %r1433, %r1429;
	add.s32 	%r1435, %r1434, %r1408;
	add.s32 	%r1436, %r1435, %r3376;
	add.s32 	%r1437, %r1436, 1518500249;
	shf.l.wrap.b32 	%r1438, %r1417, %r1417, 30;
	shf.l.wrap.b32 	%r1439, %r1437, %r1437, 5;
	and.b32  	%r1440, %r1427, %r1438;
	not.b32 	%r1441, %r1427;
	and.b32  	%r1442, %r1428, %r1441;
	or.b32  	%r1443, %r1440, %r1442;
	add.s32 	%r1444, %r1443, %r1439;
	add.s32 	%r1445, %r1444, %r1418;
	add.s32 	%r1446, %r1445, %r3375;
	add.s32 	%r1447, %r1446, 1518500249;
	shf.l.wrap.b32 	%r1448, %r1427, %r1427, 30;
	shf.l.wrap.b32 	%r1449, %r1447, %r1447, 5;
	and.b32  	%r1450, %r1437, %r1448;
	not.b32 	%r1451, %r1437;
	and.b32  	%r1452, %r1438, %r1451;
	or.b32  	%r1453, %r1450, %r1452;
	add.s32 	%r1454, %r1453, %r1449;
	add.s32 	%r1455, %r1454, %r1428;
	add.s32 	%r1456, %r1455, %r3374;
	add.s32 	%r1457, %r1456, 1518500249;
	shf.l.wrap.b32 	%r1458, %r1437, %r1437, 30;
	shf.l.wrap.b32 	%r1459, %r1457, %r1457, 5;
	and.b32  	%r1460, %r1447, %r1458;
	not.b32 	%r1461, %r1447;
	and.b32  	%r1462, %r1448, %r1461;
	or.b32  	%r1463, %r1460, %r1462;
	ld.local.v2.u32 	{%r1464, %r1465}, [%rd1+40];
	add.s32 	%r1466, %r1463, %r1459;
	add.s32 	%r1467, %r1466, %r1438;
	add.s32 	%r1468, %r1467, %r1464;
	add.s32 	%r1469, %r1468, 1518500249;
	shf.l.wrap.b32 	%r1470, %r1447, %r1447, 30;
	shf.l.wrap.b32 	%r1471, %r1469, %r1469, 5;
	and.b32  	%r1472, %r1457, %r1470;
	not.b32 	%r1473, %r1457;
	and.b32  	%r1474, %r1458, %r1473;
	or.b32  	%r1475, %r1472, %r1474;
	add.s32 	%r1476, %r1475, %r1471;
	add.s32 	%r1477, %r1476, %r1448;
	add.s32 	%r1478, %r1477, %r1465;
	add.s32 	%r1479, %r1478, 1518500249;
	shf.l.wrap.b32 	%r1480, %r1457, %r1457, 30;
	shf.l.wrap.b32 	%r1481, %r1479, %r1479, 5;
	and.b32  	%r1482, %r1469, %r1480;
	not.b32 	%r1483, %r1469;
	and.b32  	%r1484, %r1470, %r1483;
	or.b32  	%r1485, %r1482, %r1484;
	ld.local.v4.u32 	{%r1486, %r1487, %r1488, %r1489}, [%rd1+48];
	add.s32 	%r1490, %r1485, %r1481;
	add.s32 	%r1491, %r1490, %r1458;
	add.s32 	%r1492, %r1491, %r1486;
	add.s32 	%r1493, %r1492, 1518500249;
	shf.l.wrap.b32 	%r1494, %r1469, %r1469, 30;
	shf.l.wrap.b32 	%r1495, %r1493, %r1493, 5;
	and.b32  	%r1496, %r1479, %r1494;
	not.b32 	%r1497, %r1479;
	and.b32  	%r1498, %r1480, %r1497;
	or.b32  	%r1499, %r1496, %r1498;
	add.s32 	%r1500, %r1499, %r1495;
	add.s32 	%r1501, %r1500, %r1470;
	add.s32 	%r1502, %r1501, %r1487;
	add.s32 	%r1503, %r1502, 1518500249;
	shf.l.wrap.b32 	%r1504, %r1479, %r1479, 30;
	shf.l.wrap.b32 	%r1505, %r1503, %r1503, 5;
	and.b32  	%r1506, %r1493, %r1504;
	not.b32 	%r1507, %r1493;
	and.b32  	%r1508, %r1494, %r1507;
	or.b32  	%r1509, %r1506, %r1508;
	add.s32 	%r1510, %r1509, %r1505;
	add.s32 	%r1511, %r1510, %r1480;
	add.s32 	%r1512, %r1511, %r1488;
	add.s32 	%r1513, %r1512, 1518500249;
	shf.l.wrap.b32 	%r1514, %r1493, %r1493, 30;
	shf.l.wrap.b32 	%r1515, %r1513, %r1513, 5;
	and.b32  	%r1516, %r1503, %r1514;
	not.b32 	%r1517, %r1503;
	and.b32  	%r1518, %r1504, %r1517;
	or.b32  	%r1519, %r1516, %r1518;
	add.s32 	%r1520, %r1519, %r1515;
	add.s32 	%r1521, %r1520, %r1494;
	add.s32 	%r1522, %r1521, %r1489;
	add.s32 	%r1523, %r1522, 1518500249;
	shf.l.wrap.b32 	%r1524, %r1503, %r1503, 30;
	xor.b32  	%r1525, %r3375, %r1487;
	xor.b32  	%r1526, %r1525, %r3381;
	xor.b32  	%r1527, %r1526, %r3383;
	shf.l.wrap.b32 	%r1528, %r1527, %r1527, 1;
	shf.l.wrap.b32 	%r1529, %r1523, %r1523, 5;
	and.b32  	%r1530, %r1513, %r1524;
	not.b32 	%r1531, %r1513;
	and.b32  	%r1532, %r1514, %r1531;
	or.b32  	%r1533, %r1530, %r1532;
	add.s32 	%r1534, %r1533, %r1529;
	add.s32 	%r1535, %r1534, %r1504;
	add.s32 	%r1536, %r1535, %r1528;
	add.s32 	%r1537, %r1536, 1518500249;
	shf.l.wrap.b32 	%r1538, %r1513, %r1513, 30;
	xor.b32  	%r1539, %r3374, %r1488;
	xor.b32  	%r1540, %r1539, %r3380;
	xor.b32  	%r1541, %r1540, %r3382;
	shf.l.wrap.b32 	%r1542, %r1541, %r1541, 1;
	shf.l.wrap.b32 	%r1543, %r1537, %r1537, 5;
	and.b32  	%r1544, %r1523, %r1538;
	not.b32 	%r1545, %r1523;
	and.b32  	%r1546, %r1524, %r1545;
	or.b32  	%r1547, %r1544, %r1546;
	add.s32 	%r1548, %r1547, %r1543;
	add.s32 	%r1549, %r1548, %r1514;
	add.s32 	%r1550, %r1549, %r1542;
	add.s32 	%r1551, %r1550, 1518500249;
	shf.l.wrap.b32 	%r1552, %r1523, %r1523, 30;
	xor.b32  	%r1553, %r1464, %r1489;
	xor.b32  	%r1554, %r1553, %r3379;
	xor.b32  	%r1555, %r1554, %r3381;
	shf.l.wrap.b32 	%r1556, %r1555, %r1555, 1;
	shf.l.wrap.b32 	%r1557, %r1551, %r1551, 5;
	and.b32  	%r1558, %r1537, %r1552;
	not.b32 	%r1559, %r1537;
	and.b32  	%r1560, %r1538, %r1559;
	or.b32  	%r1561, %r1558, %r1560;
	add.s32 	%r1562, %r1561, %r1557;
	add.s32 	%r1563, %r1562, %r1524;
	add.s32 	%r1564, %r1563, %r1556;
	add.s32 	%r1565, %r1564, 1518500249;
	shf.l.wrap.b32 	%r1566, %r1537, %r1537, 30;
	xor.b32  	%r1567, %r1465, %r1528;
	xor.b32  	%r1568, %r1567, %r3378;
	xor.b32  	%r1569, %r1568, %r3380;
	shf.l.wrap.b32 	%r1570, %r1569, %r1569, 1;
	shf.l.wrap.b32 	%r1571, %r1565, %r1565, 5;
	and.b32  	%r1572, %r1551, %r1566;
	not.b32 	%r1573, %r1551;
	and.b32  	%r1574, %r1552, %r1573;
	or.b32  	%r1575, %r1572, %r1574;
	add.s32 	%r1576, %r1575, %r1571;
	add.s32 	%r1577, %r1576, %r1538;
	add.s32 	%r1578, %r1577, %r1570;
	add.s32 	%r1579, %r1578, 1518500249;
	shf.l.wrap.b32 	%r1580, %r1551, %r1551, 30;
	xor.b32  	%r1581, %r1486, %r1542;
	xor.b32  	%r1582, %r1581, %r3377;
	xor.b32  	%r1583, %r1582, %r3379;
	shf.l.wrap.b32 	%r1584, %r1583, %r1583, 1;
	shf.l.wrap.b32 	%r1585, %r1579, %r1579, 5;
	xor.b32  	%r1586, %r1580, %r1566;
	xor.b32  	%r1587, %r1586, %r1565;
	add.s32 	%r1588, %r1587, %r1585;
	add.s32 	%r1589, %r1588, %r1552;
	add.s32 	%r1590, %r1589, %r1584;
	add.s32 	%r1591, %r1590, 1859775393;
	shf.l.wrap.b32 	%r1592, %r1565, %r1565, 30;
	xor.b32  	%r1593, %r1487, %r1556;
	xor.b32  	%r1594, %r1593, %r3376;
	xor.b32  	%r1595, %r1594, %r3378;
	shf.l.wrap.b32 	%r1596, %r1595, %r1595, 1;
	shf.l.wrap.b32 	%r1597, %r1591, %r1591, 5;
	xor.b32  	%r1598, %r1592, %r1580;
	xor.b32  	%r1599, %r1598, %r1579;
	add.s32 	%r1600, %r1599, %r1597;
	add.s32 	%r1601, %r1600, %r1566;
	add.s32 	%r1602, %r1601, %r1596;
	add.s32 	%r1603, %r1602, 1859775393;
	shf.l.wrap.b32 	%r1604, %r1579, %r1579, 30;
	xor.b32  	%r1605, %r1488, %r1570;
	xor.b32  	%r1606, %r1605, %r3375;
	xor.b32  	%r1607, %r1606, %r3377;
	shf.l.wrap.b32 	%r1608, %r1607, %r1607, 1;
	shf.l.wrap.b32 	%r1609, %r1603, %r1603, 5;
	xor.b32  	%r1610, %r1604, %r1592;
	xor.b32  	%r1611, %r1610, %r1591;
	add.s32 	%r1612, %r1611, %r1609;
	add.s32 	%r1613, %r1612, %r1580;
	add.s32 	%r1614, %r1613, %r1608;
	add.s32 	%r1615, %r1614, 1859775393;
	shf.l.wrap.b32 	%r1616, %r1591, %r1591, 30;
	xor.b32  	%r1617, %r1489, %r1584;
	xor.b32  	%r1618, %r1617, %r3374;
	xor.b32  	%r1619, %r1618, %r3376;
	shf.l.wrap.b32 	%r1620, %r1619, %r1619, 1;
	shf.l.wrap.b32 	%r1621, %r1615, %r1615, 5;
	xor.b32  	%r1622, %r1616, %r1604;
	xor.b32  	%r1623, %r1622, %r1603;
	add.s32 	%r1624, %r1623, %r1621;
	add.s32 	%r1625, %r1624, %r1592;
	add.s32 	%r1626, %r1625, %r1620;
	add.s32 	%r1627, %r1626, 1859775393;
	shf.l.wrap.b32 	%r1628, %r1603, %r1603, 30;
	xor.b32  	%r1629, %r1528, %r1596;
	xor.b32  	%r1630, %r1629, %r1464;
	xor.b32  	%r1631, %r1630, %r3375;
	shf.l.wrap.b32 	%r1632, %r1631, %r1631, 1;
	shf.l.wrap.b32 	%r1633, %r1627, %r1627, 5;
	xor.b32  	%r1634, %r1628, %r1616;
	xor.b32  	%r1635, %r1634, %r1615;
	add.s32 	%r1636, %r1635, %r1633;
	add.s32 	%r1637, %r1636, %r1604;
	add.s32 	%r1638, %r1637, %r1632;
	add.s32 	%r1639, %r1638, 1859775393;
	shf.l.wrap.b32 	%r1640, %r1615, %r1615, 30;
	xor.b32  	%r1641, %r1542, %r1608;
	xor.b32  	%r1642, %r1641, %r1465;
	xor.b32  	%r1643, %r1642, %r3374;
	shf.l.wrap.b32 	%r1644, %r1643, %r1643, 1;
	shf.l.wrap.b32 	%r1645, %r1639, %r1639, 5;
	xor.b32  	%r1646, %r1640, %r1628;
	xor.b32  	%r1647, %r1646, %r1627;
	add.s32 	%r1648, %r1647, %r1645;
	add.s32 	%r1649, %r1648, %r1616;
	add.s32 	%r1650, %r1649, %r1644;
	add.s32 	%r1651, %r1650, 1859775393;
	shf.l.wrap.b32 	%r1652, %r1627, %r1627, 30;
	xor.b32  	%r1653, %r1556, %r1620;
	xor.b32  	%r1654, %r1653, %r1486;
	xor.b32  	%r1655, %r1654, %r1464;
	shf.l.wrap.b32 	%r1656, %r1655, %r1655, 1;
	shf.l.wrap.b32 	%r1657, %r1651, %r1651, 5;
	xor.b32  	%r1658, %r1652, %r1640;
	xor.b32  	%r1659, %r1658, %r1639;
	add.s32 	%r1660, %r1659, %r1657;
	add.s32 	%r1661, %r1660, %r1628;
	add.s32 	%r1662, %r1661, %r1656;
	add.s32 	%r1663, %r1662, 1859775393;
	shf.l.wrap.b32 	%r1664, %r1639, %r1639, 30;
	xor.b32  	%r1665, %r1570, %r1632;
	xor.b32  	%r1666, %r1665, %r1487;
	xor.b32  	%r1667, %r1666, %r1465;
	shf.l.wrap.b32 	%r1668, %r1667, %r1667, 1;
	shf.l.wrap.b32 	%r1669, %r1663, %r1663, 5;
	xor.b32  	%r1670, %r1664, %r1652;
	xor.b32  	%r1671, %r1670, %r1651;
	add.s32 	%r1672, %r1671, %r1669;
	add.s32 	%r1673, %r1672, %r1640;
	add.s32 	%r1674, %r1673, %r1668;
	add.s32 	%r1675, %r1674, 1859775393;
	shf.l.wrap.b32 	%r1676, %r1651, %r1651, 30;
	xor.b32  	%r1677, %r1584, %r1644;
	xor.b32  	%r1678, %r1677, %r1488;
	xor.b32  	%r1679, %r1678, %r1486;
	shf.l.wrap.b32 	%r1680, %r1679, %r1679, 1;
	shf.l.wrap.b32 	%r1681, %r1675, %r1675, 5;
	xor.b32  	%r1682, %r1676, %r1664;
	xor.b32  	%r1683, %r1682, %r1663;
	add.s32 	%r1684, %r1683, %r1681;
	add.s32 	%r1685, %r1684, %r1652;
	add.s32 	%r1686, %r1685, %r1680;
	add.s32 	%r1687, %r1686, 1859775393;
	shf.l.wrap.b32 	%r1688, %r1663, %r1663, 30;
	xor.b32  	%r1689, %r1596, %r1656;
	xor.b32  	%r1690, %r1689, %r1489;
	xor.b32  	%r1691, %r1690, %r1487;
	shf.l.wrap.b32 	%r1692, %r1691, %r1691, 1;
	shf.l.wrap.b32 	%r1693, %r1687, %r1687, 5;
	xor.b32  	%r1694, %r1688, %r1676;
	xor.b32  	%r1695, %r1694, %r1675;
	add.s32 	%r1696, %r1695, %r1693;
	add.s32 	%r1697, %r1696, %r1664;
	add.s32 	%r1698, %r1697, %r1692;
	add.s32 	%r1699, %r1698, 1859775393;
	shf.l.wrap.b32 	%r1700, %r1675, %r1675, 30;
	xor.b32  	%r1701, %r1608, %r1668;
	xor.b32  	%r1702, %r1701, %r1528;
	xor.b32  	%r1703, %r1702, %r1488;
	shf.l.wrap.b32 	%r1704, %r1703, %r1703, 1;
	shf.l.wrap.b32 	%r1705, %r1699, %r1699, 5;
	xor.b32  	%r1706, %r1700, %r1688;
	xor.b32  	%r1707, %r1706, %r1687;
	add.s32 	%r1708, %r1707, %r1705;
	add.s32 	%r1709, %r1708, %r1676;
	add.s32 	%r1710, %r1709, %r1704;
	add.s32 	%r1711, %r1710, 1859775393;
	shf.l.wrap.b32 	%r1712, %r1687, %r1687, 30;
	xor.b32  	%r1713, %r1620, %r1680;
	xor.b32  	%r1714, %r1713, %r1542;
	xor.b32  	%r1715, %r1714, %r1489;
	shf.l.wrap.b32 	%r1716, %r1715, %r1715, 1;
	shf.l.wrap.b32 	%r1717, %r1711, %r1711, 5;
	xor.b32  	%r1718, %r1712, %r1700;
	xor.b32  	%r1719, %r1718, %r1699;
	add.s32 	%r1720, %r1719, %r1717;
	add.s32 	%r1721, %r1720, %r1688;
	add.s32 	%r1722, %r1721, %r1716;
	add.s32 	%r1723, %r1722, 1859775393;
	shf.l.wrap.b32 	%r1724, %r1699, %r1699, 30;
	xor.b32  	%r1725, %r1632, %r1692;
	xor.b32  	%r1726, %r1725, %r1556;
	xor.b32  	%r1727, %r1726, %r1528;
	shf.l.wrap.b32 	%r1728, %r1727, %r1727, 1;
	shf.l.wrap.b32 	%r1729, %r1723, %r1723, 5;
	xor.b32  	%r1730, %r1724, %r1712;
	xor.b32  	%r1731, %r1730, %r1711;
	add.s32 	%r1732, %r1731, %r1729;
	add.s32 	%r1733, %r1732, %r1700;
	add.s32 	%r1734, %r1733, %r1728;
	add.s32 	%r1735, %r1734, 1859775393;
	shf.l.wrap.b32 	%r1736, %r1711, %r1711, 30;
	xor.b32  	%r1737, %r1644, %r1704;
	xor.b32  	%r1738, %r1737, %r1570;
	xor.b32  	%r1739, %r1738, %r1542;
	shf.l.wrap.b32 	%r1740, %r1739, %r1739, 1;
	shf.l.wrap.b32 	%r1741, %r1735, %r1735, 5;
	xor.b32  	%r1742, %r1736, %r1724;
	xor.b32  	%r1743, %r1742, %r1723;
	add.s32 	%r1744, %r1743, %r1741;
	add.s32 	%r1745, %r1744, %r1712;
	add.s32 	%r1746, %r1745, %r1740;
	add.s32 	%r1747, %r1746, 1859775393;
	shf.l.wrap.b32 	%r1748, %r1723, %r1723, 30;
	xor.b32  	%r1749, %r1656, %r1716;
	xor.b32  	%r1750, %r1749, %r1584;
	xor.b32  	%r1751, %r1750, %r1556;
	shf.l.wrap.b32 	%r1752, %r1751, %r1751, 1;
	shf.l.wrap.b32 	%r1753, %r1747, %r1747, 5;
	xor.b32  	%r1754, %r1748, %r1736;
	xor.b32  	%r1755, %r1754, %r1735;
	add.s32 	%r1756, %r1755, %r1753;
	add.s32 	%r1757, %r1756, %r1724;
	add.s32 	%r1758, %r1757, %r1752;
	add.s32 	%r1759, %r1758, 1859775393;
	shf.l.wrap.b32 	%r1760, %r1735, %r1735, 30;
	xor.b32  	%r1761, %r1668, %r1728;
	xor.b32  	%r1762, %r1761, %r1596;
	xor.b32  	%r1763, %r1762, %r1570;
	shf.l.wrap.b32 	%r1764, %r1763, %r1763, 1;
	shf.l.wrap.b32 	%r1765, %r1759, %r1759, 5;
	xor.b32  	%r1766, %r1760, %r1748;
	xor.b32  	%r1767, %r1766, %r1747;
	add.s32 	%r1768, %r1767, %r1765;
	add.s32 	%r1769, %r1768, %r1736;
	add.s32 	%r1770, %r1769, %r1764;
	add.s32 	%r1771, %r1770, 1859775393;
	shf.l.wrap.b32 	%r1772, %r1747, %r1747, 30;
	xor.b32  	%r1773, %r1680, %r1740;
	xor.b32  	%r1774, %r1773, %r1608;
	xor.b32  	%r1775, %r1774, %r1584;
	shf.l.wrap.b32 	%r1776, %r1775, %r1775, 1;
	shf.l.wrap.b32 	%r1777, %r1771, %r1771, 5;
	xor.b32  	%r1778, %r1772, %r1760;
	xor.b32  	%r1779, %r1778, %r1759;
	add.s32 	%r1780, %r1779, %r1777;
	add.s32 	%r1781, %r1780, %r1748;
	add.s32 	%r1782, %r1781, %r1776;
	add.s32 	%r1783, %r1782, 1859775393;
	shf.l.wrap.b32 	%r1784, %r1759, %r1759, 30;
	xor.b32  	%r1785, %r1692, %r1752;
	xor.b32  	%r1786, %r1785, %r1620;
	xor.b32  	%r1787, %r1786, %r1596;
	shf.l.wrap.b32 	%r1788, %r1787, %r1787, 1;
	shf.l.wrap.b32 	%r1789, %r1783, %r1783, 5;
	xor.b32  	%r1790, %r1784, %r1772;
	xor.b32  	%r1791, %r1790, %r1771;
	add.s32 	%r1792, %r1791, %r1789;
	add.s32 	%r1793, %r1792, %r1760;
	add.s32 	%r1794, %r1793, %r1788;
	add.s32 	%r1795, %r1794, 1859775393;
	shf.l.wrap.b32 	%r1796, %r1771, %r1771, 30;
	xor.b32  	%r1797, %r1704, %r1764;
	xor.b32  	%r1798, %r1797, %r1632;
	xor.b32  	%r1799, %r1798, %r1608;
	shf.l.wrap.b32 	%r1800, %r1799, %r1799, 1;
	shf.l.wrap.b32 	%r1801, %r1795, %r1795, 5;
	xor.b32  	%r1802, %r1796, %r1784;
	xor.b32  	%r1803, %r1802, %r1783;
	add.s32 	%r1804, %r1803, %r1801;
	add.s32 	%r1805, %r1804, %r1772;
	add.s32 	%r1806, %r1805, %r1800;
	add.s32 	%r1807, %r1806, 1859775393;
	shf.l.wrap.b32 	%r1808, %r1783, %r1783, 30;
	xor.b32  	%r1809, %r1716, %r1776;
	xor.b32  	%r1810, %r1809, %r1644;
	xor.b32  	%r1811, %r1810, %r1620;
	shf.l.wrap.b32 	%r1812, %r1811, %r1811, 1;
	shf.l.wrap.b32 	%r1813, %r1807, %r1807, 5;
	xor.b32  	%r1814, %r1808, %r1796;
	xor.b32  	%r1815, %r1814, %r1795;
	add.s32 	%r1816, %r1815, %r1813;
	add.s32 	%r1817, %r1816, %r1784;
	add.s32 	%r1818, %r1817, %r1812;
	add.s32 	%r1819, %r1818, 1859775393;
	shf.l.wrap.b32 	%r1820, %r1795, %r1795, 30;
	xor.b32  	%r1821, %r1728, %r1788;
	xor.b32  	%r1822, %r1821, %r1656;
	xor.b32  	%r1823, %r1822, %r1632;
	shf.l.wrap.b32 	%r1824, %r1823, %r1823, 1;
	shf.l.wrap.b32 	%r1825, %r1819, %r1819, 5;
	or.b32  	%r1826, %r1820, %r1808;
	and.b32  	%r1827, %r1807, %r1826;
	and.b32  	%r1828, %r1820, %r1808;
	or.b32  	%r1829, %r1827, %r1828;
	add.s32 	%r1830, %r1829, %r1825;
	add.s32 	%r1831, %r1830, %r1796;
	add.s32 	%r1832, %r1831, %r1824;
	add.s32 	%r1833, %r1832, -1894007588;
	shf.l.wrap.b32 	%r1834, %r1807, %r1807, 30;
	xor.b32  	%r1835, %r1740, %r1800;
	xor.b32  	%r1836, %r1835, %r1668;
	xor.b32  	%r1837, %r1836, %r1644;
	shf.l.wrap.b32 	%r1838, %r1837, %r1837, 1;
	shf.l.wrap.b32 	%r1839, %r1833, %r1833, 5;
	or.b32  	%r1840, %r1834, %r1820;
	and.b32  	%r1841, %r1819, %r1840;
	and.b32  	%r1842, %r1834, %r1820;
	or.b32  	%r1843, %r1841, %r1842;
	add.s32 	%r1844, %r1843, %r1839;
	add.s32 	%r1845, %r1844, %r1808;
	add.s32 	%r1846, %r1845, %r1838;
	add.s32 	%r1847, %r1846, -1894007588;
	shf.l.wrap.b32 	%r1848, %r1819, %r1819, 30;
	xor.b32  	%r1849, %r1752, %r1812;
	xor.b32  	%r1850, %r1849, %r1680;
	xor.b32  	%r1851, %r1850, %r1656;
	shf.l.wrap.b32 	%r1852, %r1851, %r1851, 1;
	shf.l.wrap.b32 	%r1853, %r1847, %r1847, 5;
	or.b32  	%r1854, %r1848, %r1834;
	and.b32  	%r1855, %r1833, %r1854;
	and.b32  	%r1856, %r1848, %r1834;
	or.b32  	%r1857, %r1855, %r1856;
	add.s32 	%r1858, %r1857, %r1853;
	add.s32 	%r1859, %r1858, %r1820;
	add.s32 	%r1860, %r1859, %r1852;
	add.s32 	%r1861, %r1860, -1894007588;
	shf.l.wrap.b32 	%r1862, %r1833, %r1833, 30;
	xor.b32  	%r1863, %r1764, %r1824;
	xor.b32  	%r1864, %r1863, %r1692;
	xor.b32  	%r1865, %r1864, %r1668;
	shf.l.wrap.b32 	%r1866, %r1865, %r1865, 1;
	shf.l.wrap.b32 	%r1867, %r1861, %r1861, 5;
	or.b32  	%r1868, %r1862, %r1848;
	and.b32  	%r1869, %r1847, %r1868;
	and.b32  	%r1870, %r1862, %r1848;
	or.b32  	%r1871, %r1869, %r1870;
	add.s32 	%r1872, %r1871, %r1867;
	add.s32 	%r1873, %r1872, %r1834;
	add.s32 	%r1874, %r1873, %r1866;
	add.s32 	%r1875, %r1874, -1894007588;
	shf.l.wrap.b32 	%r1876, %r1847, %r1847, 30;
	xor.b32  	%r1877, %r1776, %r1838;
	xor.b32  	%r1878, %r1877, %r1704;
	xor.b32  	%r1879, %r1878, %r1680;
	shf.l.wrap.b32 	%r1880, %r1879, %r1879, 1;
	shf.l.wrap.b32 	%r1881, %r1875, %r1875, 5;
	or.b32  	%r1882, %r1876, %r1862;
	and.b32  	%r1883, %r1861, %r1882;
	and.b32  	%r1884, %r1876, %r1862;
	or.b32  	%r1885, %r1883, %r1884;
	add.s32 	%r1886, %r1885, %r1881;
	add.s32 	%r1887, %r1886, %r1848;
	add.s32 	%r1888, %r1887, %r1880;
	add.s32 	%r1889, %r1888, -1894007588;
	shf.l.wrap.b32 	%r1890, %r1861, %r1861, 30;
	xor.b32  	%r1891, %r1788, %r1852;
	xor.b32  	%r1892, %r1891, %r1716;
	xor.b32  	%r1893, %r1892, %r1692;
	shf.l.wrap.b32 	%r1894, %r1893, %r1893, 1;
	shf.l.wrap.b32 	%r1895, %r1889, %r1889, 5;
	or.b32  	%r1896, %r1890, %r1876;
	and.b32  	%r1897, %r1875, %r1896;
	and.b32  	%r1898, %r1890, %r1876;
	or.b32  	%r1899, %r1897, %r1898;
	add.s32 	%r1900, %r1899, %r1895;
	add.s32 	%r1901, %r1900, %r1862;
	add.s32 	%r1902, %r1901, %r1894;
	add.s32 	%r1903, %r1902, -1894007588;
	shf.l.wrap.b32 	%r1904, %r1875, %r1875, 30;
	xor.b32  	%r1905, %r1800, %r1866;
	xor.b32  	%r1906, %r1905, %r1728;
	xor.b32  	%r1907, %r1906, %r1704;
	shf.l.wrap.b32 	%r1908, %r1907, %r1907, 1;
	shf.l.wrap.b32 	%r1909, %r1903, %r1903, 5;
	or.b32  	%r1910, %r1904, %r1890;
	and.b32  	%r1911, %r1889, %r1910;
	and.b32  	%r1912, %r1904, %r1890;
	or.b32  	%r1913, %r1911, %r1912;
	add.s32 	%r1914, %r1913, %r1909;
	add.s32 	%r1915, %r1914, %r1876;
	add.s32 	%r1916, %r1915, %r1908;
	add.s32 	%r1917, %r1916, -1894007588;
	shf.l.wrap.b32 	%r1918, %r1889, %r1889, 30;
	xor.b32  	%r1919, %r1812, %r1880;
	xor.b32  	%r1920, %r1919, %r1740;
	xor.b32  	%r1921, %r1920, %r1716;
	shf.l.wrap.b32 	%r1922, %r1921, %r1921, 1;
	shf.l.wrap.b32 	%r1923, %r1917, %r1917, 5;
	or.b32  	%r1924, %r1918, %r1904;
	and.b32  	%r1925, %r1903, %r1924;
	and.b32  	%r1926, %r1918, %r1904;
	or.b32  	%r1927, %r1925, %r1926;
	add.s32 	%r1928, %r1927, %r1923;
	add.s32 	%r1929, %r1928, %r1890;
	add.s32 	%r1930, %r1929, %r1922;
	add.s32 	%r1931, %r1930, -1894007588;
	shf.l.wrap.b32 	%r1932, %r1903, %r1903, 30;
	xor.b32  	%r1933, %r1824, %r1894;
	xor.b32  	%r1934, %r1933, %r1752;
	xor.b32  	%r1935, %r1934, %r1728;
	shf.l.wrap.b32 	%r1936, %r1935, %r1935, 1;
	shf.l.wrap.b32 	%r1937, %r1931, %r1931, 5;
	or.b32  	%r1938, %r1932, %r1918;
	and.b32  	%r1939, %r1917, %r1938;
	and.b32  	%r1940, %r1932, %r1918;
	or.b32  	%r1941, %r1939, %r1940;
	add.s32 	%r1942, %r1941, %r1937;
	add.s32 	%r1943, %r1942, %r1904;
	add.s32 	%r1944, %r1943, %r1936;
	add.s32 	%r1945, %r1944, -1894007588;
	shf.l.wrap.b32 	%r1946, %r1917, %r1917, 30;
	xor.b32  	%r1947, %r1838, %r1908;
	xor.b32  	%r1948, %r1947, %r1764;
	xor.b32  	%r1949, %r1948, %r1740;
	shf.l.wrap.b32 	%r1950, %r1949, %r1949, 1;
	shf.l.wrap.b32 	%r1951, %r1945, %r1945, 5;
	or.b32  	%r1952, %r1946, %r1932;
	and.b32  	%r1953, %r1931, %r1952;
	and.b32  	%r1954, %r1946, %r1932;
	or.b32  	%r1955, %r1953, %r1954;
	add.s32 	%r1956, %r1955, %r1951;
	add.s32 	%r1957, %r1956, %r1918;
	add.s32 	%r1958, %r1957, %r1950;
	add.s32 	%r1959, %r1958, -1894007588;
	shf.l.wrap.b32 	%r1960, %r1931, %r1931, 30;
	xor.b32  	%r1961, %r1852, %r1922;
	xor.b32  	%r1962, %r1961, %r1776;
	xor.b32  	%r1963, %r1962, %r1752;
	shf.l.wrap.b32 	%r1964, %r1963, %r1963, 1;
	shf.l.wrap.b32 	%r1965, %r1959, %r1959, 5;
	or.b32  	%r1966, %r1960, %r1946;
	and.b32  	%r1967, %r1945, %r1966;
	and.b32  	%r1968, %r1960, %r1946;
	or.b32  	%r1969, %r1967, %r1968;
	add.s32 	%r1970, %r1969, %r1965;
	add.s32 	%r1971, %r1970, %r1932;
	add.s32 	%r1972, %r1971, %r1964;
	add.s32 	%r1973, %r1972, -1894007588;
	shf.l.wrap.b32 	%r1974, %r1945, %r1945, 30;
	xor.b32  	%r1975, %r1866, %r1936;
	xor.b32  	%r1976, %r1975, %r1788;
	xor.b32  	%r1977, %r1976, %r1764;
	shf.l.wrap.b32 	%r1978, %r1977, %r1977, 1;
	shf.l.wrap.b32 	%r1979, %r1973, %r1973, 5;
	or.b32  	%r1980, %r1974, %r1960;
	and.b32  	%r1981, %r1959, %r1980;
	and.b32  	%r1982, %r1974, %r1960;
	or.b32  	%r1983, %r1981, %r1982;
	add.s32 	%r1984, %r1983, %r1979;
	add.s32 	%r1985, %r1984, %r1946;
	add.s32 	%r1986, %r1985, %r1978;
	add.s32 	%r1987, %r1986, -1894007588;
	shf.l.wrap.b32 	%r1988, %r1959, %r1959, 30;
	xor.b32  	%r1989, %r1880, %r1950;
	xor.b32  	%r1990, %r1989, %r1800;
	xor.b32  	%r1991, %r1990, %r1776;
	shf.l.wrap.b32 	%r1992, %r1991, %r1991, 1;
	shf.l.wrap.b32 	%r1993, %r1987, %r1987, 5;
	or.b32  	%r1994, %r1988, %r1974;
	and.b32  	%r1995, %r1973, %r1994;
	and.b32  	%r1996, %r1988, %r1974;
	or.b32  	%r1997, %r1995, %r1996;
	add.s32 	%r1998, %r1997, %r1993;
	add.s32 	%r1999, %r1998, %r1960;
	add.s32 	%r2000, %r1999, %r1992;
	add.s32 	%r2001, %r2000, -1894007588;
	shf.l.wrap.b32 	%r2002, %r1973, %r1973, 30;
	xor.b32  	%r2003, %r1894, %r1964;
	xor.b32  	%r2004, %r2003, %r1812;
	xor.b32  	%r2005, %r2004, %r1788;
	shf.l.wrap.b32 	%r2006, %r2005, %r2005, 1;
	shf.l.wrap.b32 	%r2007, %r2001, %r2001, 5;
	or.b32  	%r2008, %r2002, %r1988;
	and.b32  	%r2009, %r1987, %r2008;
	and.b32  	%r2010, %r2002, %r1988;
	or.b32  	%r2011, %r2009, %r2010;
	add.s32 	%r2012, %r2011, %r2007;
	add.s32 	%r2013, %r2012, %r1974;
	add.s32 	%r2014, %r2013, %r2006;
	add.s32 	%r2015, %r2014, -1894007588;
	shf.l.wrap.b32 	%r2016, %r1987, %r1987, 30;
	xor.b32  	%r2017, %r1908, %r1978;
	xor.b32  	%r2018, %r2017, %r1824;
	xor.b32  	%r2019, %r2018, %r1800;
	shf.l.wrap.b32 	%r2020, %r2019, %r2019, 1;
	shf.l.wrap.b32 	%r2021, %r2015, %r2015, 5;
	or.b32  	%r2022, %r2016, %r2002;
	and.b32  	%r2023, %r2001, %r2022;
	and.b32  	%r2024, %r2016, %r2002;
	or.b32  	%r2025, %r2023, %r2024;
	add.s32 	%r2026, %r2025, %r2021;
	add.s32 	%r2027, %r2026, %r1988;
	add.s32 	%r2028, %r2027, %r2020;
	add.s32 	%r2029, %r2028, -1894007588;
	shf.l.wrap.b32 	%r2030, %r2001, %r2001, 30;
	xor.b32  	%r2031, %r1922, %r1992;
	xor.b32  	%r2032, %r2031, %r1838;
	xor.b32  	%r2033, %r2032, %r1812;
	shf.l.wrap.b32 	%r2034, %r2033, %r2033, 1;
	shf.l.wrap.b32 	%r2035, %r2029, %r2029, 5;
	or.b32  	%r2036, %r2030, %r2016;
	and.b32  	%r2037, %r2015, %r2036;
	and.b32  	%r2038, %r2030, %r2016;
	or.b32  	%r2039, %r2037, %r2038;
	add.s32 	%r2040, %r2039, %r2035;
	add.s32 	%r2041, %r2040, %r2002;
	add.s32 	%r2042, %r2041, %r2034;
	add.s32 	%r2043, %r2042, -1894007588;
	shf.l.wrap.b32 	%r2044, %r2015, %r2015, 30;
	xor.b32  	%r2045, %r1936, %r2006;
	xor.b32  	%r2046, %r2045, %r1852;
	xor.b32  	%r2047, %r2046, %r1824;
	shf.l.wrap.b32 	%r2048, %r2047, %r2047, 1;
	shf.l.wrap.b32 	%r2049, %r2043, %r2043, 5;
	or.b32  	%r2050, %r2044, %r2030;
	and.b32  	%r2051, %r2029, %r2050;
	and.b32  	%r2052, %r2044, %r2030;
	or.b32  	%r2053, %r2051, %r2052;
	add.s32 	%r2054, %r2053, %r2049;
	add.s32 	%r2055, %r2054, %r2016;
	add.s32 	%r2056, %r2055, %r2048;
	add.s32 	%r2057, %r2056, -1894007588;
	shf.l.wrap.b32 	%r2058, %r2029, %r2029, 30;
	xor.b32  	%r2059, %r1950, %r2020;
	xor.b32  	%r2060, %r2059, %r1866;
	xor.b32  	%r2061, %r2060, %r1838;
	shf.l.wrap.b32 	%r2062, %r2061, %r2061, 1;
	shf.l.wrap.b32 	%r2063, %r2057, %r2057, 5;
	or.b32  	%r2064, %r2058, %r2044;
	and.b32  	%r2065, %r2043, %r2064;
	and.b32  	%r2066, %r2058, %r2044;
	or.b32  	%r2067, %r2065, %r2066;
	add.s32 	%r2068, %r2067, %r2063;
	add.s32 	%r2069, %r2068, %r2030;
	add.s32 	%r2070, %r2069, %r2062;
	add.s32 	%r2071, %r2070, -1894007588;
	shf.l.wrap.b32 	%r2072, %r2043, %r2043, 30;
	xor.b32  	%r2073, %r1964, %r2034;
	xor.b32  	%r2074, %r2073, %r1880;
	xor.b32  	%r2075, %r2074, %r1852;
	shf.l.wrap.b32 	%r2076, %r2075, %r2075, 1;
	shf.l.wrap.b32 	%r2077, %r2071, %r2071, 5;
	or.b32  	%r2078, %r2072, %r2058;
	and.b32  	%r2079, %r2057, %r2078;
	and.b32  	%r2080, %r2072, %r2058;
	or.b32  	%r2081, %r2079, %r2080;
	add.s32 	%r2082, %r2081, %r2077;
	add.s32 	%r2083, %r2082, %r2044;
	add.s32 	%r2084, %r2083, %r2076;
	add.s32 	%r2085, %r2084, -1894007588;
	shf.l.wrap.b32 	%r2086, %r2057, %r2057, 30;
	xor.b32  	%r2087, %r1978, %r2048;
	xor.b32  	%r2088, %r2087, %r1894;
	xor.b32  	%r2089, %r2088, %r1866;
	shf.l.wrap.b32 	%r2090, %r2089, %r2089, 1;
	shf.l.wrap.b32 	%r2091, %r2085, %r2085, 5;
	or.b32  	%r2092, %r2086, %r2072;
	and.b32  	%r2093, %r2071, %r2092;
	and.b32  	%r2094, %r2086, %r2072;
	or.b32  	%r2095, %r2093, %r2094;
	add.s32 	%r2096, %r2095, %r2091;
	add.s32 	%r2097, %r2096, %r2058;
	add.s32 	%r2098, %r2097, %r2090;
	add.s32 	%r2099, %r2098, -1894007588;
	shf.l.wrap.b32 	%r2100, %r2071, %r2071, 30;
	xor.b32  	%r2101, %r1992, %r2062;
	xor.b32  	%r2102, %r2101, %r1908;
	xor.b32  	%r2103, %r2102, %r1880;
	shf.l.wrap.b32 	%r2104, %r2103, %r2103, 1;
	shf.l.wrap.b32 	%r2105, %r2099, %r2099, 5;
	xor.b32  	%r2106, %r2100, %r2086;
	xor.b32  	%r2107, %r2106, %r2085;
	add.s32 	%r2108, %r2107, %r2105;
	add.s32 	%r2109, %r2108, %r2072;
	add.s32 	%r2110, %r2109, %r2104;
	add.s32 	%r2111, %r2110, -899497514;
	shf.l.wrap.b32 	%r2112, %r2085, %r2085, 30;
	xor.b32  	%r2113, %r2006, %r2076;
	xor.b32  	%r2114, %r2113, %r1922;
	xor.b32  	%r2115, %r2114, %r1894;
	shf.l.wrap.b32 	%r2116, %r2115, %r2115, 1;
	shf.l.wrap.b32 	%r2117, %r2111, %r2111, 5;
	xor.b32  	%r2118, %r2112, %r2100;
	xor.b32  	%r2119, %r2118, %r2099;
	add.s32 	%r2120, %r2119, %r2117;
	add.s32 	%r2121, %r2120, %r2086;
	add.s32 	%r2122, %r2121, %r2116;
	add.s32 	%r2123, %r2122, -899497514;
	shf.l.wrap.b32 	%r2124, %r2099, %r2099, 30;
	xor.b32  	%r2125, %r2020, %r2090;
	xor.b32  	%r2126, %r2125, %r1936;
	xor.b32  	%r2127, %r2126, %r1908;
	shf.l.wrap.b32 	%r2128, %r2127, %r2127, 1;
	shf.l.wrap.b32 	%r2129, %r2123, %r2123, 5;
	xor.b32  	%r2130, %r2124, %r2112;
	xor.b32  	%r2131, %r2130, %r2111;
	add.s32 	%r2132, %r2131, %r2129;
	add.s32 	%r2133, %r2132, %r2100;
	add.s32 	%r2134, %r2133, %r2128;
	add.s32 	%r2135, %r2134, -899497514;
	shf.l.wrap.b32 	%r2136, %r2111, %r2111, 30;
	xor.b32  	%r2137, %r2034, %r2104;
	xor.b32  	%r2138, %r2137, %r1950;
	xor.b32  	%r2139, %r2138, %r1922;
	shf.l.wrap.b32 	%r2140, %r2139, %r2139, 1;
	shf.l.wrap.b32 	%r2141, %r2135, %r2135, 5;
	xor.b32  	%r2142, %r2136, %r2124;
	xor.b32  	%r2143, %r2142, %r2123;
	add.s32 	%r2144, %r2143, %r2141;
	add.s32 	%r2145, %r2144, %r2112;
	add.s32 	%r2146, %r2145, %r2140;
	add.s32 	%r2147, %r2146, -899497514;
	shf.l.wrap.b32 	%r2148, %r2123, %r2123, 30;
	xor.b32  	%r2149, %r2048, %r2116;
	xor.b32  	%r2150, %r2149, %r1964;
	xor.b32  	%r2151, %r2150, %r1936;
	shf.l.wrap.b32 	%r2152, %r2151, %r2151, 1;
	shf.l.wrap.b32 	%r2153, %r2147, %r2147, 5;
	xor.b32  	%r2154, %r2148, %r2136;
	xor.b32  	%r2155, %r2154, %r2135;
	add.s32 	%r2156, %r2155, %r2153;
	add.s32 	%r2157, %r2156, %r2124;
	add.s32 	%r2158, %r2157, %r2152;
	add.s32 	%r2159, %r2158, -899497514;
	shf.l.wrap.b32 	%r2160, %r2135, %r2135, 30;
	xor.b32  	%r2161, %r2062, %r2128;
	xor.b32  	%r2162, %r2161, %r1978;
	xor.b32  	%r2163, %r2162, %r1950;
	shf.l.wrap.b32 	%r2164, %r2163, %r2163, 1;
	shf.l.wrap.b32 	%r2165, %r2159, %r2159, 5;
	xor.b32  	%r2166, %r2160, %r2148;
	xor.b32  	%r2167, %r2166, %r2147;
	add.s32 	%r2168, %r2167, %r2165;
	add.s32 	%r2169, %r2168, %r2136;
	add.s32 	%r2170, %r2169, %r2164;
	add.s32 	%r2171, %r2170, -899497514;
	shf.l.wrap.b32 	%r2172, %r2147, %r2147, 30;
	xor.b32  	%r2173, %r2076, %r2140;
	xor.b32  	%r2174, %r2173, %r1992;
	xor.b32  	%r2175, %r2174, %r1964;
	shf.l.wrap.b32 	%r2176, %r2175, %r2175, 1;
	shf.l.wrap.b32 	%r2177, %r2171, %r2171, 5;
	xor.b32  	%r2178, %r2172, %r2160;
	xor.b32  	%r2179, %r2178, %r2159;
	add.s32 	%r2180, %r2179, %r2177;
	add.s32 	%r2181, %r2180, %r2148;
	add.s32 	%r2182, %r2181, %r2176;
	add.s32 	%r2183, %r2182, -899497514;
	shf.l.wrap.b32 	%r2184, %r2159, %r2159, 30;
	xor.b32  	%r2185, %r2090, %r2152;
	xor.b32  	%r2186, %r2185, %r2006;
	xor.b32  	%r2187, %r2186, %r1978;
	shf.l.wrap.b32 	%r2188, %r2187, %r2187, 1;
	shf.l.wrap.b32 	%r2189, %r2183, %r2183, 5;
	xor.b32  	%r2190, %r2184, %r2172;
	xor.b32  	%r2191, %r2190, %r2171;
	add.s32 	%r2192, %r2191, %r2189;
	add.s32 	%r2193, %r2192, %r2160;
	add.s32 	%r2194, %r2193, %r2188;
	add.s32 	%r2195, %r2194, -899497514;
	shf.l.wrap.b32 	%r2196, %r2171, %r2171, 30;
	xor.b32  	%r2197, %r2104, %r2164;
	xor.b32  	%r2198, %r2197, %r2020;
	xor.b32  	%r2199, %r2198, %r1992;
	shf.l.wrap.b32 	%r2200, %r2199, %r2199, 1;
	shf.l.wrap.b32 	%r2201, %r2195, %r2195, 5;
	xor.b32  	%r2202, %r2196, %r2184;
	xor.b32  	%r2203, %r2202, %r2183;
	add.s32 	%r2204, %r2203, %r2201;
	add.s32 	%r2205, %r2204, %r2172;
	add.s32 	%r2206, %r2205, %r2200;
	add.s32 	%r2207, %r2206, -899497514;
	shf.l.wrap.b32 	%r2208, %r2183, %r2183, 30;
	xor.b32  	%r2209, %r2116, %r2176;
	xor.b32  	%r2210, %r2209, %r2034;
	xor.b32  	%r2211, %r2210, %r2006;
	shf.l.wrap.b32 	%r2212, %r2211, %r2211, 1;
	shf.l.wrap.b32 	%r2213, %r2207, %r2207, 5;
	xor.b32  	%r2214, %r2208, %r2196;
	xor.b32  	%r2215, %r2214, %r2195;
	add.s32 	%r2216, %r2215, %r2213;
	add.s32 	%r2217, %r2216, %r2184;
	add.s32 	%r2218, %r2217, %r2212;
	add.s32 	%r2219, %r2218, -899497514;
	shf.l.wrap.b32 	%r2220, %r2195, %r2195, 30;
	xor.b32  	%r2221, %r2128, %r2188;
	xor.b32  	%r2222, %r2221, %r2048;
	xor.b32  	%r2223, %r2222, %r2020;
	shf.l.wrap.b32 	%r2224, %r2223, %r2223, 1;
	shf.l.wrap.b32 	%r2225, %r2219, %r2219, 5;
	xor.b32  	%r2226, %r2220, %r2208;
	xor.b32  	%r2227, %r2226, %r2207;
	add.s32 	%r2228, %r2227, %r2225;
	add.s32 	%r2229, %r2228, %r2196;
	add.s32 	%r2230, %r2229, %r2224;
	add.s32 	%r2231, %r2230, -899497514;
	shf.l.wrap.b32 	%r2232, %r2207, %r2207, 30;
	xor.b32  	%r2233, %r2140, %r2200;
	xor.b32  	%r2234, %r2233, %r2062;
	xor.b32  	%r2235, %r2234, %r2034;
	shf.l.wrap.b32 	%r2236, %r2235, %r2235, 1;
	shf.l.wrap.b32 	%r2237, %r2231, %r2231, 5;
	xor.b32  	%r2238, %r2232, %r2220;
	xor.b32  	%r2239, %r2238, %r2219;
	add.s32 	%r2240, %r2239, %r2237;
	add.s32 	%r2241, %r2240, %r2208;
	add.s32 	%r2242, %r2241, %r2236;
	add.s32 	%r2243, %r2242, -899497514;
	shf.l.wrap.b32 	%r2244, %r2219, %r2219, 30;
	xor.b32  	%r2245, %r2152, %r2212;
	xor.b32  	%r2246, %r2245, %r2076;
	xor.b32  	%r2247, %r2246, %r2048;
	shf.l.wrap.b32 	%r2248, %r2247, %r2247, 1;
	shf.l.wrap.b32 	%r2249, %r2243, %r2243, 5;
	xor.b32  	%r2250, %r2244, %r2232;
	xor.b32  	%r2251, %r2250, %r2231;
	add.s32 	%r2252, %r2251, %r2249;
	add.s32 	%r2253, %r2252, %r2220;
	add.s32 	%r2254, %r2253, %r2248;
	add.s32 	%r2255, %r2254, -899497514;
	shf.l.wrap.b32 	%r2256, %r2231, %r2231, 30;
	xor.b32  	%r2257, %r2164, %r2224;
	xor.b32  	%r2258, %r2257, %r2090;
	xor.b32  	%r2259, %r2258, %r2062;
	shf.l.wrap.b32 	%r2260, %r2259, %r2259, 1;
	shf.l.wrap.b32 	%r2261, %r2255, %r2255, 5;
	xor.b32  	%r2262, %r2256, %r2244;
	xor.b32  	%r2263, %r2262, %r2243;
	add.s32 	%r2264, %r2263, %r2261;
	add.s32 	%r2265, %r2264, %r2232;
	add.s32 	%r2266, %r2265, %r2260;
	add.s32 	%r2267, %r2266, -899497514;
	shf.l.wrap.b32 	%r2268, %r2243, %r2243, 30;
	xor.b32  	%r2269, %r2176, %r2236;
	xor.b32  	%r2270, %r2269, %r2104;
	xor.b32  	%r2271, %r2270, %r2076;
	shf.l.wrap.b32 	%r2272, %r2271, %r2271, 1;
	shf.l.wrap.b32 	%r2273, %r2267, %r2267, 5;
	xor.b32  	%r2274, %r2268, %r2256;
	xor.b32  	%r2275, %r2274, %r2255;
	add.s32 	%r2276, %r2275, %r2273;
	add.s32 	%r2277, %r2276, %r2244;
	add.s32 	%r2278, %r2277, %r2272;
	add.s32 	%r2279, %r2278, -899497514;
	shf.l.wrap.b32 	%r2280, %r2255, %r2255, 30;
	xor.b32  	%r2281, %r2188, %r2248;
	xor.b32  	%r2282, %r2281, %r2116;
	xor.b32  	%r2283, %r2282, %r2090;
	shf.l.wrap.b32 	%r2284, %r2283, %r2283, 1;
	shf.l.wrap.b32 	%r2285, %r2279, %r2279, 5;
	xor.b32  	%r2286, %r2280, %r2268;
	xor.b32  	%r2287, %r2286, %r2267;
	add.s32 	%r2288, %r2287, %r2285;
	add.s32 	%r2289, %r2288, %r2256;
	add.s32 	%r2290, %r2289, %r2284;
	add.s32 	%r2291, %r2290, -899497514;
	shf.l.wrap.b32 	%r2292, %r2267, %r2267, 30;
	xor.b32  	%r2293, %r2200, %r2260;
	xor.b32  	%r2294, %r2293, %r2128;
	xor.b32  	%r2295, %r2294, %r2104;
	shf.l.wrap.b32 	%r2296, %r2295, %r2295, 1;
	shf.l.wrap.b32 	%r2297, %r2291, %r2291, 5;
	xor.b32  	%r2298, %r2292, %r2280;
	xor.b32  	%r2299, %r2298, %r2279;
	add.s32 	%r2300, %r2299, %r2297;
	add.s32 	%r2301, %r2300, %r2268;
	add.s32 	%r2302, %r2301, %r2296;
	add.s32 	%r2303, %r2302, -899497514;
	shf.l.wrap.b32 	%r2304, %r2279, %r2279, 30;
	xor.b32  	%r2305, %r2212, %r2272;
	xor.b32  	%r2306, %r2305, %r2140;
	xor.b32  	%r2307, %r2306, %r2116;
	shf.l.wrap.b32 	%r2308, %r2307, %r2307, 1;
	shf.l.wrap.b32 	%r2309, %r2303, %r2303, 5;
	xor.b32  	%r2310, %r2304, %r2292;
	xor.b32  	%r2311, %r2310, %r2291;
	add.s32 	%r2312, %r2311, %r2309;
	add.s32 	%r2313, %r2312, %r2280;
	add.s32 	%r2314, %r2313, %r2308;
	add.s32 	%r2315, %r2314, -899497514;
	shf.l.wrap.b32 	%r2316, %r2291, %r2291, 30;
	xor.b32  	%r2317, %r2224, %r2284;
	xor.b32  	%r2318, %r2317, %r2152;
	xor.b32  	%r2319, %r2318, %r2128;
	shf.l.wrap.b32 	%r2320, %r2319, %r2319, 1;
	shf.l.wrap.b32 	%r2321, %r2315, %r2315, 5;
	xor.b32  	%r2322, %r2316, %r2304;
	xor.b32  	%r2323, %r2322, %r2303;
	add.s32 	%r2324, %r2323, %r2321;
	add.s32 	%r2325, %r2324, %r2292;
	add.s32 	%r2326, %r2325, %r2320;
	add.s32 	%r2327, %r2326, -899497514;
	shf.l.wrap.b32 	%r2328, %r2303, %r2303, 30;
	xor.b32  	%r2329, %r2236, %r2296;
	xor.b32  	%r2330, %r2329, %r2164;
	xor.b32  	%r2331, %r2330, %r2140;
	shf.l.wrap.b32 	%r2332, %r2331, %r2331, 1;
	shf.l.wrap.b32 	%r2333, %r2327, %r2327, 5;
	xor.b32  	%r2334, %r2328, %r2316;
	xor.b32  	%r2335, %r2334, %r2315;
	add.s32 	%r2336, %r2335, %r2333;
	add.s32 	%r2337, %r2336, %r2304;
	add.s32 	%r2338, %r2337, %r2332;
	add.s32 	%r2339, %r2338, %r3341;
	shf.l.wrap.b32 	%r2340, %r2315, %r2315, 30;
	add.s32 	%r3341, %r2339, -899497514;
	add.s32 	%r3340, %r3340, %r2327;
	add.s32 	%r3339, %r3339, %r2340;
	add.s32 	%r3338, %r3338, %r2328;
	add.s32 	%r3337, %r3337, %r2316;
	mov.b32 	%r3369, 0;
	mov.u32 	%r3370, %r3369;
	mov.u32 	%r3371, %r3369;
	mov.u32 	%r3372, %r3369;
	mov.u32 	%r3373, %r3369;
	mov.u32 	%r3374, %r3369;
	mov.u32 	%r3375, %r3369;
	mov.u32 	%r3376, %r3369;
	mov.u32 	%r3377, %r3369;
	mov.u32 	%r3378, %r3369;
	mov.u32 	%r3379, %r3369;
	mov.u32 	%r3380, %r3369;
	mov.u32 	%r3381, %r3369;
	mov.u32 	%r3382, %r3369;
	mov.u32 	%r3383, %r3369;
$L__BB0_30:
	ld.param.u64 	%rd66, [_Z13calculateHashPhS__param_1];
	mul.lo.s32 	%r2341, %r1, 20;
	cvt.s64.s32 	%rd63, %r2341;
	shf.l.wrap.b32 	%r2342, %r3341, %r3341, 5;
	and.b32  	%r2343, %r3340, %r3339;
	not.b32 	%r2344, %r3340;
	and.b32  	%r2345, %r3338, %r2344;
	or.b32  	%r2346, %r2343, %r2345;
	add.s32 	%r2347, %r2346, %r2342;
	add.s32 	%r2348, %r2347, %r3337;
	add.s32 	%r2349, %r2348, %r3383;
	add.s32 	%r2350, %r2349, 1518500249;
	shf.l.wrap.b32 	%r2351, %r3340, %r3340, 30;
	shf.l.wrap.b32 	%r2352, %r2350, %r2350, 5;
	and.b32  	%r2353, %r3341, %r2351;
	not.b32 	%r2354, %r3341;
	and.b32  	%r2355, %r3339, %r2354;
	or.b32  	%r2356, %r2353, %r2355;
	add.s32 	%r2357, %r2356, %r2352;
	add.s32 	%r2358, %r2357, %r3338;
	add.s32 	%r2359, %r2358, %r3382;
	add.s32 	%r2360, %r2359, 1518500249;
	shf.l.wrap.b32 	%r2361, %r3341, %r3341, 30;
	shf.l.wrap.b32 	%r2362, %r2360, %r2360, 5;
	and.b32  	%r2363, %r2350, %r2361;
	not.b32 	%r2364, %r2350;
	and.b32  	%r2365, %r2351, %r2364;
	or.b32  	%r2366, %r2363, %r2365;
	add.s32 	%r2367, %r2366, %r2362;
	add.s32 	%r2368, %r2367, %r3339;
	add.s32 	%r2369, %r2368, %r3381;
	add.s32 	%r2370, %r2369, 1518500249;
	shf.l.wrap.b32 	%r2371, %r2350, %r2350, 30;
	shf.l.wrap.b32 	%r2372, %r2370, %r2370, 5;
	and.b32  	%r2373, %r2360, %r2371;
	not.b32 	%r2374, %r2360;
	and.b32  	%r2375, %r2361, %r2374;
	or.b32  	%r2376, %r2373, %r2375;
	add.s32 	%r2377, %r2376, %r2372;
	add.s32 	%r2378, %r2377, %r2351;
	add.s32 	%r2379, %r2378, %r3380;
	add.s32 	%r2380, %r2379, 1518500249;
	shf.l.wrap.b32 	%r2381, %r2360, %r2360, 30;
	shf.l.wrap.b32 	%r2382, %r2380, %r2380, 5;
	and.b32  	%r2383, %r2370, %r2381;
	not.b32 	%r2384, %r2370;
	and.b32  	%r2385, %r2371, %r2384;
	or.b32  	%r2386, %r2383, %r2385;
	add.s32 	%r2387, %r2386, %r2382;
	add.s32 	%r2388, %r2387, %r2361;
	add.s32 	%r2389, %r2388, %r3379;
	add.s32 	%r2390, %r2389, 1518500249;
	shf.l.wrap.b32 	%r2391, %r2370, %r2370, 30;
	shf.l.wrap.b32 	%r2392, %r2390, %r2390, 5;
	and.b32  	%r2393, %r2380, %r2391;
	not.b32 	%r2394, %r2380;
	and.b32  	%r2395, %r2381, %r2394;
	or.b32  	%r2396, %r2393, %r2395;
	add.s32 	%r2397, %r2396, %r2392;
	add.s32 	%r2398, %r2397, %r2371;
	add.s32 	%r2399, %r2398, %r3378;
	add.s32 	%r2400, %r2399, 1518500249;
	shf.l.wrap.b32 	%r2401, %r2380, %r2380, 30;
	shf.l.wrap.b32 	%r2402, %r2400, %r2400, 5;
	and.b32  	%r2403, %r2390, %r2401;
	not.b32 	%r2404, %r2390;
	and.b32  	%r2405, %r2391, %r2404;
	or.b32  	%r2406, %r2403, %r2405;
	add.s32 	%r2407, %r2406, %r2402;
	add.s32 	%r2408, %r2407, %r2381;
	add.s32 	%r2409, %r2408, %r3377;
	add.s32 	%r2410, %r2409, 1518500249;
	shf.l.wrap.b32 	%r2411, %r2390, %r2390, 30;
	shf.l.wrap.b32 	%r2412, %r2410, %r2410, 5;
	and.b32  	%r2413, %r2400, %r2411;
	not.b32 	%r2414, %r2400;
	and.b32  	%r2415, %r2401, %r2414;
	or.b32  	%r2416, %r2413, %r2415;
	add.s32 	%r2417, %r2416, %r2412;
	add.s32 	%r2418, %r2417, %r2391;
	add.s32 	%r2419, %r2418, %r3376;
	add.s32 	%r2420, %r2419, 1518500249;
	shf.l.wrap.b32 	%r2421, %r2400, %r2400, 30;
	shf.l.wrap.b32 	%r2422, %r2420, %r2420, 5;
	and.b32  	%r2423, %r2410, %r2421;
	not.b32 	%r2424, %r2410;
	and.b32  	%r2425, %r2411, %r2424;
	or.b32  	%r2426, %r2423, %r2425;
	add.s32 	%r2427, %r2426, %r2422;
	add.s32 	%r2428, %r2427, %r2401;
	add.s32 	%r2429, %r2428, %r3375;
	add.s32 	%r2430, %r2429, 1518500249;
	shf.l.wrap.b32 	%r2431, %r2410, %r2410, 30;
	shf.l.wrap.b32 	%r2432, %r2430, %r2430, 5;
	and.b32  	%r2433, %r2420, %r2431;
	not.b32 	%r2434, %r2420;
	and.b32  	%r2435, %r2421, %r2434;
	or.b32  	%r2436, %r2433, %r2435;
	add.s32 	%r2437, %r2436, %r2432;
	add.s32 	%r2438, %r2437, %r2411;
	add.s32 	%r2439, %r2438, %r3374;
	add.s32 	%r2440, %r2439, 1518500249;
	shf.l.wrap.b32 	%r2441, %r2420, %r2420, 30;
	shf.l.wrap.b32 	%r2442, %r2440, %r2440, 5;
	and.b32  	%r2443, %r2430, %r2441;
	not.b32 	%r2444, %r2430;
	and.b32  	%r2445, %r2431, %r2444;
	or.b32  	%r2446, %r2443, %r2445;
	add.s32 	%r2447, %r2446, %r2442;
	add.s32 	%r2448, %r2447, %r2421;
	add.s32 	%r2449, %r2448, %r3373;
	add.s32 	%r2450, %r2449, 1518500249;
	shf.l.wrap.b32 	%r2451, %r2430, %r2430, 30;
	shf.l.wrap.b32 	%r2452, %r2450, %r2450, 5;
	and.b32  	%r2453, %r2440, %r2451;
	not.b32 	%r2454, %r2440;
	and.b32  	%r2455, %r2441, %r2454;
	or.b32  	%r2456, %r2453, %r2455;
	add.s32 	%r2457, %r2456, %r2452;
	add.s32 	%r2458, %r2457, %r2431;
	add.s32 	%r2459, %r2458, %r3372;
	add.s32 	%r2460, %r2459, 1518500249;
	shf.l.wrap.b32 	%r2461, %r2440, %r2440, 30;
	shf.l.wrap.b32 	%r2462, %r2460, %r2460, 5;
	and.b32  	%r2463, %r2450, %r2461;
	not.b32 	%r2464, %r2450;
	and.b32  	%r2465, %r2451, %r2464;
	or.b32  	%r2466, %r2463, %r2465;
	add.s32 	%r2467, %r2466, %r2462;
	add.s32 	%r2468, %r2467, %r2441;
	add.s32 	%r2469, %r2468, %r3371;
	add.s32 	%r2470, %r2469, 1518500249;
	shf.l.wrap.b32 	%r2471, %r2450, %r2450, 30;
	shf.l.wrap.b32 	%r2472, %r2470, %r2470, 5;
	and.b32  	%r2473, %r2460, %r2471;
	not.b32 	%r2474, %r2460;
	and.b32  	%r2475, %r2461, %r2474;
	or.b32  	%r2476, %r2473, %r2475;
	add.s32 	%r2477, %r2476, %r2472;
	add.s32 	%r2478, %r2477, %r2451;
	add.s32 	%r2479, %r2478, %r3370;
	add.s32 	%r2480, %r2479, 1518500249;
	shf.l.wrap.b32 	%r2481, %r2460, %r2460, 30;
	shf.l.wrap.b32 	%r2482, %r2480, %r2480, 5;
	and.b32  	%r2483, %r2470, %r2481;
	not.b32 	%r2484, %r2470;
	and.b32  	%r2485, %r2471, %r2484;
	or.b32  	%r2486, %r2483, %r2485;
	add.s32 	%r2487, %r2486, %r2482;
	add.s32 	%r2488, %r2487, %r2461;
	add.s32 	%r2489, %r2488, %r3369;
	add.s32 	%r2490, %r2489, 1518500249;
	shf.l.wrap.b32 	%r2491, %r2470, %r2470, 30;
	shf.l.wrap.b32 	%r2492, %r2490, %r2490, 5;
	and.b32  	%r2493, %r2480, %r2491;
	not.b32 	%r2494, %r2480;
	and.b32  	%r2495, %r2481, %r2494;
	or.b32  	%r2496, %r2493, %r2495;
	add.s32 	%r2497, %r2496, %r2492;
	add.s32 	%r2498, %r2497, %r2471;
	add.s32 	%r2499, %r2498, 1526888857;
	shf.l.wrap.b32 	%r2500, %r2480, %r2480, 30;
	xor.b32  	%r2501, %r3375, %r3370;
	xor.b32  	%r2502, %r2501, %r3381;
	xor.b32  	%r2503, %r2502, %r3383;
	shf.l.wrap.b32 	%r2504, %r2503, %r2503, 1;
	shf.l.wrap.b32 	%r2505, %r2499, %r2499, 5;
	and.b32  	%r2506, %r2490, %r2500;
	not.b32 	%r2507, %r2490;
	and.b32  	%r2508, %r2491, %r2507;
	or.b32  	%r2509, %r2506, %r2508;
	add.s32 	%r2510, %r2509, %r2505;
	add.s32 	%r2511, %r2510, %r2481;
	add.s32 	%r2512, %r2511, %r2504;
	add.s32 	%r2513, %r2512, 1518500249;
	shf.l.wrap.b32 	%r2514, %r2490, %r2490, 30;
	xor.b32  	%r2515, %r3374, %r3369;
	xor.b32  	%r2516, %r2515, %r3380;
	xor.b32  	%r2517, %r2516, %r3382;
	shf.l.wrap.b32 	%r2518, %r2517, %r2517, 1;
	shf.l.wrap.b32 	%r2519, %r2513, %r2513, 5;
	and.b32  	%r2520, %r2499, %r2514;
	sub.s32 	%r2521, -1526888858, %r2498;
	and.b32  	%r2522, %r2500, %r2521;
	or.b32  	%r2523, %r2520, %r2522;
	add.s32 	%r2524, %r2523, %r2519;
	add.s32 	%r2525, %r2524, %r2491;
	add.s32 	%r2526, %r2525, %r2518;
	add.s32 	%r2527, %r2526, 1518500249;
	shf.l.wrap.b32 	%r2528, %r2499, %r2499, 30;
	xor.b32  	%r2529, %r3373, %r3379;
	xor.b32  	%r2530, %r2529, %r3381;
	xor.b32  	%r2531, %r2530, 8388608;
	shf.l.wrap.b32 	%r2532, %r2530, %r2531, 1;
	shf.l.wrap.b32 	%r2533, %r2527, %r2527, 5;
	and.b32  	%r2534, %r2513, %r2528;
	not.b32 	%r2535, %r2513;
	and.b32  	%r2536, %r2514, %r2535;
	or.b32  	%r2537, %r2534, %r2536;
	add.s32 	%r2538, %r2537, %r2533;
	add.s32 	%r2539, %r2538, %r2500;
	add.s32 	%r2540, %r2539, %r2532;
	add.s32 	%r2541, %r2540, 1518500249;
	shf.l.wrap.b32 	%r2542, %r2513, %r2513, 30;
	xor.b32  	%r2543, %r3372, %r2504;
	xor.b32  	%r2544, %r2543, %r3378;
	xor.b32  	%r2545, %r2544, %r3380;
	shf.l.wrap.b32 	%r2546, %r2545, %r2545, 1;
	shf.l.wrap.b32 	%r2547, %r2541, %r2541, 5;
	and.b32  	%r2548, %r2527, %r2542;
	not.b32 	%r2549, %r2527;
	and.b32  	%r2550, %r2528, %r2549;
	or.b32  	%r2551, %r2548, %r2550;
	add.s32 	%r2552, %r2551, %r2547;
	add.s32 	%r2553, %r2552, %r2514;
	add.s32 	%r2554, %r2553, %r2546;
	add.s32 	%r2555, %r2554, 1518500249;
	shf.l.wrap.b32 	%r2556, %r2527, %r2527, 30;
	xor.b32  	%r2557, %r3371, %r2518;
	xor.b32  	%r2558, %r2557, %r3377;
	xor.b32  	%r2559, %r2558, %r3379;
	shf.l.wrap.b32 	%r2560, %r2559, %r2559, 1;
	shf.l.wrap.b32 	%r2561, %r2555, %r2555, 5;
	xor.b32  	%r2562, %r2556, %r2542;
	xor.b32  	%r2563, %r2562, %r2541;
	add.s32 	%r2564, %r2563, %r2561;
	add.s32 	%r2565, %r2564, %r2528;
	add.s32 	%r2566, %r2565, %r2560;
	add.s32 	%r2567, %r2566, 1859775393;
	shf.l.wrap.b32 	%r2568, %r2541, %r2541, 30;
	xor.b32  	%r2569, %r3370, %r2532;
	xor.b32  	%r2570, %r2569, %r3376;
	xor.b32  	%r2571, %r2570, %r3378;
	shf.l.wrap.b32 	%r2572, %r2571, %r2571, 1;
	shf.l.wrap.b32 	%r2573, %r2567, %r2567, 5;
	xor.b32  	%r2574, %r2568, %r2556;
	xor.b32  	%r2575, %r2574, %r2555;
	add.s32 	%r2576, %r2575, %r2573;
	add.s32 	%r2577, %r2576, %r2542;
	add.s32 	%r2578, %r2577, %r2572;
	add.s32 	%r2579, %r2578, 1859775393;
	shf.l.wrap.b32 	%r2580, %r2555, %r2555, 30;
	xor.b32  	%r2581, %r3369, %r2546;
	xor.b32  	%r2582, %r2581, %r3375;
	xor.b32  	%r2583, %r2582, %r3377;
	shf.l.wrap.b32 	%r2584, %r2583, %r2583, 1;
	shf.l.wrap.b32 	%r2585, %r2579, %r2579, 5;
	xor.b32  	%r2586, %r2580, %r2568;
	xor.b32  	%r2587, %r2586, %r2567;
	add.s32 	%r2588, %r2587, %r2585;
	add.s32 	%r2589, %r2588, %r2556;
	add.s32 	%r2590, %r2589, %r2584;
	add.s32 	%r2591, %r2590, 1859775393;
	shf.l.wrap.b32 	%r2592, %r2567, %r2567, 30;
	xor.b32  	%r2593, %r2560, %r3374;
	xor.b32  	%r2594, %r2593, %r3376;
	xor.b32  	%r2595, %r2594, 8388608;
	shf.l.wrap.b32 	%r2596, %r2594, %r2595, 1;
	shf.l.wrap.b32 	%r2597, %r2591, %r2591, 5;
	xor.b32  	%r2598, %r2592, %r2580;
	xor.b32  	%r2599, %r2598, %r2579;
	add.s32 	%r2600, %r2599, %r2597;
	add.s32 	%r2601, %r2600, %r2568;
	add.s32 	%r2602, %r2601, %r2596;
	add.s32 	%r2603, %r2602, 1859775393;
	shf.l.wrap.b32 	%r2604, %r2579, %r2579, 30;
	xor.b32  	%r2605, %r2504, %r2572;
	xor.b32  	%r2606, %r2605, %r3373;
	xor.b32  	%r2607, %r2606, %r3375;
	shf.l.wrap.b32 	%r2608, %r2607, %r2607, 1;
	shf.l.wrap.b32 	%r2609, %r2603, %r2603, 5;
	xor.b32  	%r2610, %r2604, %r2592;
	xor.b32  	%r2611, %r2610, %r2591;
	add.s32 	%r2612, %r2611, %r2609;
	add.s32 	%r2613, %r2612, %r2580;
	add.s32 	%r2614, %r2613, %r2608;
	add.s32 	%r2615, %r2614, 1859775393;
	shf.l.wrap.b32 	%r2616, %r2591, %r2591, 30;
	xor.b32  	%r2617, %r2518, %r2584;
	xor.b32  	%r2618, %r2617, %r3372;
	xor.b32  	%r2619, %r2618, %r3374;
	shf.l.wrap.b32 	%r2620, %r2619, %r2619, 1;
	shf.l.wrap.b32 	%r2621, %r2615, %r2615, 5;
	xor.b32  	%r2622, %r2616, %r2604;
	xor.b32  	%r2623, %r2622, %r2603;
	add.s32 	%r2624, %r2623, %r2621;
	add.s32 	%r2625, %r2624, %r2592;
	add.s32 	%r2626, %r2625, %r2620;
	add.s32 	%r2627, %r2626, 1859775393;
	shf.l.wrap.b32 	%r2628, %r2603, %r2603, 30;
	xor.b32  	%r2629, %r2532, %r2596;
	xor.b32  	%r2630, %r2629, %r3371;
	xor.b32  	%r2631, %r2630, %r3373;
	shf.l.wrap.b32 	%r2632, %r2631, %r2631, 1;
	shf.l.wrap.b32 	%r2633, %r2627, %r2627, 5;
	xor.b32  	%r2634, %r2628, %r2616;
	xor.b32  	%r2635, %r2634, %r2615;
	add.s32 	%r2636, %r2635, %r2633;
	add.s32 	%r2637, %r2636, %r2604;
	add.s32 	%r2638, %r2637, %r2632;
	add.s32 	%r2639, %r2638, 1859775393;
	shf.l.wrap.b32 	%r2640, %r2615, %r2615, 30;
	xor.b32  	%r2641, %r2546, %r2608;
	xor.b32  	%r2642, %r2641, %r3370;
	xor.b32  	%r2643, %r2642, %r3372;
	shf.l.wrap.b32 	%r2644, %r2643, %r2643, 1;
	shf.l.wrap.b32 	%r2645, %r2639, %r2639, 5;
	xor.b32  	%r2646, %r2640, %r2628;
	xor.b32  	%r2647, %r2646, %r2627;
	add.s32 	%r2648, %r2647, %r2645;
	add.s32 	%r2649, %r2648, %r2616;
	add.s32 	%r2650, %r2649, %r2644;
	add.s32 	%r2651, %r2650, 1859775393;
	shf.l.wrap.b32 	%r2652, %r2627, %r2627, 30;
	xor.b32  	%r2653, %r2560, %r2620;
	xor.b32  	%r2654, %r2653, %r3369;
	xor.b32  	%r2655, %r2654, %r3371;
	shf.l.wrap.b32 	%r2656, %r2655, %r2655, 1;
	shf.l.wrap.b32 	%r2657, %r2651, %r2651, 5;
	xor.b32  	%r2658, %r2652, %r2640;
	xor.b32  	%r2659, %r2658, %r2639;
	add.s32 	%r2660, %r2659, %r2657;
	add.s32 	%r2661, %r2660, %r2628;
	add.s32 	%r2662, %r2661, %r2656;
	add.s32 	%r2663, %r2662, 1859775393;
	shf.l.wrap.b32 	%r2664, %r2639, %r2639, 30;
	xor.b32  	%r2665, %r2572, %r2632;
	xor.b32  	%r2666, %r2665, %r3370;
	xor.b32  	%r2667, %r2666, 8388608;
	shf.l.wrap.b32 	%r2668, %r2666, %r2667, 1;
	shf.l.wrap.b32 	%r2669, %r2663, %r2663, 5;
	xor.b32  	%r2670, %r2664, %r2652;
	xor.b32  	%r2671, %r2670, %r2651;
	add.s32 	%r2672, %r2671, %r2669;
	add.s32 	%r2673, %r2672, %r2640;
	add.s32 	%r2674, %r2673, %r2668;
	add.s32 	%r2675, %r2674, 1859775393;
	shf.l.wrap.b32 	%r2676, %r2651, %r2651, 30;
	xor.b32  	%r2677, %r2584, %r2644;
	xor.b32  	%r2678, %r2677, %r2504;
	xor.b32  	%r2679, %r2678, %r3369;
	shf.l.wrap.b32 	%r2680, %r2679, %r2679, 1;
	shf.l.wrap.b32 	%r2681, %r2675, %r2675, 5;
	xor.b32  	%r2682, %r2676, %r2664;
	xor.b32  	%r2683, %r2682, %r2663;
	add.s32 	%r2684, %r2683, %r2681;
	add.s32 	%r2685, %r2684, %r2652;
	add.s32 	%r2686, %r2685, %r2680;
	add.s32 	%r2687, %r2686, 1859775393;
	shf.l.wrap.b32 	%r2688, %r2663, %r2663, 30;
	xor.b32  	%r2689, %r2596, %r2656;
	xor.b32  	%r2690, %r2689, %r2518;
	xor.b32  	%r2691, %r2690, 8388608;
	shf.l.wrap.b32 	%r2692, %r2690, %r2691, 1;
	shf.l.wrap.b32 	%r2693, %r2687, %r2687, 5;
	xor.b32  	%r2694, %r2688, %r2676;
	xor.b32  	%r2695, %r2694, %r2675;
	add.s32 	%r2696, %r2695, %r2693;
	add.s32 	%r2697, %r2696, %r2664;
	add.s32 	%r2698, %r2697, %r2692;
	add.s32 	%r2699, %r2698, 1859775393;
	shf.l.wrap.b32 	%r2700, %r2675, %r2675, 30;
	xor.b32  	%r2701, %r2608, %r2668;
	xor.b32  	%r2702, %r2701, %r2532;
	xor.b32  	%r2703, %r2702, %r2504;
	shf.l.wrap.b32 	%r2704, %r2703, %r2703, 1;
	shf.l.wrap.b32 	%r2705, %r2699, %r2699, 5;
	xor.b32  	%r2706, %r2700, %r2688;
	xor.b32  	%r2707, %r2706, %r2687;
	add.s32 	%r2708, %r2707, %r2705;
	add.s32 	%r2709, %r2708, %r2676;
	add.s32 	%r2710, %r2709, %r2704;
	add.s32 	%r2711, %r2710, 1859775393;
	shf.l.wrap.b32 	%r2712, %r2687, %r2687, 30;
	xor.b32  	%r2713, %r2620, %r2680;
	xor.b32  	%r2714, %r2713, %r2546;
	xor.b32  	%r2715, %r2714, %r2518;
	shf.l.wrap.b32 	%r2716, %r2715, %r2715, 1;
	shf.l.wrap.b32 	%r2717, %r2711, %r2711, 5;
	xor.b32  	%r2718, %r2712, %r2700;
	xor.b32  	%r2719, %r2718, %r2699;
	add.s32 	%r2720, %r2719, %r2717;
	add.s32 	%r2721, %r2720, %r2688;
	add.s32 	%r2722, %r2721, %r2716;
	add.s32 	%r2723, %r2722, 1859775393;
	shf.l.wrap.b32 	%r2724, %r2699, %r2699, 30;
	xor.b32  	%r2725, %r2632, %r2692;
	xor.b32  	%r2726, %r2725, %r2560;
	xor.b32  	%r2727, %r2726, %r2532;
	shf.l.wrap.b32 	%r2728, %r2727, %r2727, 1;
	shf.l.wrap.b32 	%r2729, %r2723, %r2723, 5;
	xor.b32  	%r2730, %r2724, %r2712;
	xor.b32  	%r2731, %r2730, %r2711;
	add.s32 	%r2732, %r2731, %r2729;
	add.s32 	%r2733, %r2732, %r2700;
	add.s32 	%r2734, %r2733, %r2728;
	add.s32 	%r2735, %r2734, 1859775393;
	shf.l.wrap.b32 	%r2736, %r2711, %r2711, 30;
	xor.b32  	%r2737, %r2644, %r2704;
	xor.b32  	%r2738, %r2737, %r2572;
	xor.b32  	%r2739, %r2738, %r2546;
	shf.l.wrap.b32 	%r2740, %r2739, %r2739, 1;
	shf.l.wrap.b32 	%r2741, %r2735, %r2735, 5;
	xor.b32  	%r2742, %r2736, %r2724;
	xor.b32  	%r2743, %r2742, %r2723;
	add.s32 	%r2744, %r2743, %r2741;
	add.s32 	%r2745, %r2744, %r2712;
	add.s32 	%r2746, %r2745, %r2740;
	add.s32 	%r2747, %r2746, 1859775393;
	shf.l.wrap.b32 	%r2748, %r2723, %r2723, 30;
	xor.b32  	%r2749, %r2656, %r2716;
	xor.b32  	%r2750, %r2749, %r2584;
	xor.b32  	%r2751, %r2750, %r2560;
	shf.l.wrap.b32 	%r2752, %r2751, %r2751, 1;
	shf.l.wrap.b32 	%r2753, %r2747, %r2747, 5;
	xor.b32  	%r2754, %r2748, %r2736;
	xor.b32  	%r2755, %r2754, %r2735;
	add.s32 	%r2756, %r2755, %r2753;
	add.s32 	%r2757, %r2756, %r2724;
	add.s32 	%r2758, %r2757, %r2752;
	add.s32 	%r2759, %r2758, 1859775393;
	shf.l.wrap.b32 	%r2760, %r2735, %r2735, 30;
	xor.b32  	%r2761, %r2668, %r2728;
	xor.b32  	%r2762, %r2761, %r2596;
	xor.b32  	%r2763, %r2762, %r2572;
	shf.l.wrap.b32 	%r2764, %r2763, %r2763, 1;
	shf.l.wrap.b32 	%r2765, %r2759, %r2759, 5;
	xor.b32  	%r2766, %r2760, %r2748;
	xor.b32  	%r2767, %r2766, %r2747;
	add.s32 	%r2768, %r2767, %r2765;
	add.s32 	%r2769, %r2768, %r2736;
	add.s32 	%r2770, %r2769, %r2764;
	add.s32 	%r2771, %r2770, 1859775393;
	shf.l.wrap.b32 	%r2772, %r2747, %r2747, 30;
	xor.b32  	%r2773, %r2680, %r2740;
	xor.b32  	%r2774, %r2773, %r2608;
	xor.b32  	%r2775, %r2774, %r2584;
	shf.l.wrap.b32 	%r2776, %r2775, %r2775, 1;
	shf.l.wrap.b32 	%r2777, %r2771, %r2771, 5;
	xor.b32  	%r2778, %r2772, %r2760;
	xor.b32  	%r2779, %r2778, %r2759;
	add.s32 	%r2780, %r2779, %r2777;
	add.s32 	%r2781, %r2780, %r2748;
	add.s32 	%r2782, %r2781, %r2776;
	add.s32 	%r2783, %r2782, 1859775393;
	shf.l.wrap.b32 	%r2784, %r2759, %r2759, 30;
	xor.b32  	%r2785, %r2692, %r2752;
	xor.b32  	%r2786, %r2785, %r2620;
	xor.b32  	%r2787, %r2786, %r2596;
	shf.l.wrap.b32 	%r2788, %r2787, %r2787, 1;
	shf.l.wrap.b32 	%r2789, %r2783, %r2783, 5;
	xor.b32  	%r2790, %r2784, %r2772;
	xor.b32  	%r2791, %r2790, %r2771;
	add.s32 	%r2792, %r2791, %r2789;
	add.s32 	%r2793, %r2792, %r2760;
	add.s32 	%r2794, %r2793, %r2788;
	add.s32 	%r2795, %r2794, 1859775393;
	shf.l.wrap.b32 	%r2796, %r2771, %r2771, 30;
	xor.b32  	%r2797, %r2704, %r2764;
	xor.b32  	%r2798, %r2797, %r2632;
	xor.b32  	%r2799, %r2798, %r2608;
	shf.l.wrap.b32 	%r2800, %r2799, %r2799, 1;
	shf.l.wrap.b32 	%r2801, %r2795, %r2795, 5;
	or.b32  	%r2802, %r2796, %r2784;
	and.b32  	%r2803, %r2783, %r2802;
	and.b32  	%r2804, %r2796, %r2784;
	or.b32  	%r2805, %r2803, %r2804;
	add.s32 	%r2806, %r2805, %r2801;
	add.s32 	%r2807, %r2806, %r2772;
	add.s32 	%r2808, %r2807, %r2800;
	add.s32 	%r2809, %r2808, -1894007588;
	shf.l.wrap.b32 	%r2810, %r2783, %r2783, 30;
	xor.b32  	%r2811, %r2716, %r2776;
	xor.b32  	%r2812, %r2811, %r2644;
	xor.b32  	%r2813, %r2812, %r2620;
	shf.l.wrap.b32 	%r2814, %r2813, %r2813, 1;
	shf.l.wrap.b32 	%r2815, %r2809, %r2809, 5;
	or.b32  	%r2816, %r2810, %r2796;
	and.b32  	%r2817, %r2795, %r2816;
	and.b32  	%r2818, %r2810, %r2796;
	or.b32  	%r2819, %r2817, %r2818;
	add.s32 	%r2820, %r2819, %r2815;
	add.s32 	%r2821, %r2820, %r2784;
	add.s32 	%r2822, %r2821, %r2814;
	add.s32 	%r2823, %r2822, -1894007588;
	shf.l.wrap.b32 	%r2824, %r2795, %r2795, 30;
	xor.b32  	%r2825, %r2728, %r2788;
	xor.b32  	%r2826, %r2825, %r2656;
	xor.b32  	%r2827, %r2826, %r2632;
	shf.l.wrap.b32 	%r2828, %r2827, %r2827, 1;
	shf.l.wrap.b32 	%r2829, %r2823, %r2823, 5;
	or.b32  	%r2830, %r2824, %r2810;
	and.b32  	%r2831, %r2809, %r2830;
	and.b32  	%r2832, %r2824, %r2810;
	or.b32  	%r2833, %r2831, %r2832;
	add.s32 	%r2834, %r2833, %r2829;
	add.s32 	%r2835, %r2834, %r2796;
	add.s32 	%r2836, %r2835, %r2828;
	add.s32 	%r2837, %r2836, -1894007588;
	shf.l.wrap.b32 	%r2838, %r2809, %r2809, 30;
	xor.b32  	%r2839, %r2740, %r2800;
	xor.b32  	%r2840, %r2839, %r2668;
	xor.b32  	%r2841, %r2840, %r2644;
	shf.l.wrap.b32 	%r2842, %r2841, %r2841, 1;
	shf.l.wrap.b32 	%r2843, %r2837, %r2837, 5;
	or.b32  	%r2844, %r2838, %r2824;
	and.b32  	%r2845, %r2823, %r2844;
	and.b32  	%r2846, %r2838, %r2824;
	or.b32  	%r2847, %r2845, %r2846;
	add.s32 	%r2848, %r2847, %r2843;
	add.s32 	%r2849, %r2848, %r2810;
	add.s32 	%r2850, %r2849, %r2842;
	add.s32 	%r2851, %r2850, -1894007588;
	shf.l.wrap.b32 	%r2852, %r2823, %r2823, 30;
	xor.b32  	%r2853, %r2752, %r2814;
	xor.b32  	%r2854, %r2853, %r2680;
	xor.b32  	%r2855, %r2854, %r2656;
	shf.l.wrap.b32 	%r2856, %r2855, %r2855, 1;
	shf.l.wrap.b32 	%r2857, %r2851, %r2851, 5;
	or.b32  	%r2858, %r2852, %r2838;
	and.b32  	%r2859, %r2837, %r2858;
	and.b32  	%r2860, %r2852, %r2838;
	or.b32  	%r2861, %r2859, %r2860;
	add.s32 	%r2862, %r2861, %r2857;
	add.s32 	%r2863, %r2862, %r2824;
	add.s32 	%r2864, %r2863, %r2856;
	add.s32 	%r2865, %r2864, -1894007588;
	shf.l.wrap.b32 	%r2866, %r2837, %r2837, 30;
	xor.b32  	%r2867, %r2764, %r2828;
	xor.b32  	%r2868, %r2867, %r2692;
	xor.b32  	%r2869, %r2868, %r2668;
	shf.l.wrap.b32 	%r2870, %r2869, %r2869, 1;
	shf.l.wrap.b32 	%r2871, %r2865, %r2865, 5;
	or.b32  	%r2872, %r2866, %r2852;
	and.b32  	%r2873, %r2851, %r2872;
	and.b32  	%r2874, %r2866, %r2852;
	or.b32  	%r2875, %r2873, %r2874;
	add.s32 	%r2876, %r2875, %r2871;
	add.s32 	%r2877, %r2876, %r2838;
	add.s32 	%r2878, %r2877, %r2870;
	add.s32 	%r2879, %r2878, -1894007588;
	shf.l.wrap.b32 	%r2880, %r2851, %r2851, 30;
	xor.b32  	%r2881, %r2776, %r2842;
	xor.b32  	%r2882, %r2881, %r2704;
	xor.b32  	%r2883, %r2882, %r2680;
	shf.l.wrap.b32 	%r2884, %r2883, %r2883, 1;
	shf.l.wrap.b32 	%r2885, %r2879, %r2879, 5;
	or.b32  	%r2886, %r2880, %r2866;
	and.b32  	%r2887, %r2865, %r2886;
	and.b32  	%r2888, %r2880, %r2866;
	or.b32  	%r2889, %r2887, %r2888;
	add.s32 	%r2890, %r2889, %r2885;
	add.s32 	%r2891, %r2890, %r2852;
	add.s32 	%r2892, %r2891, %r2884;
	add.s32 	%r2893, %r2892, -1894007588;
	shf.l.wrap.b32 	%r2894, %r2865, %r2865, 30;
	xor.b32  	%r2895, %r2788, %r2856;
	xor.b32  	%r2896, %r2895, %r2716;
	xor.b32  	%r2897, %r2896, %r2692;
	shf.l.wrap.b32 	%r2898, %r2897, %r2897, 1;
	shf.l.wrap.b32 	%r2899, %r2893, %r2893, 5;
	or.b32  	%r2900, %r2894, %r2880;
	and.b32  	%r2901, %r2879, %r2900;
	and.b32  	%r2902, %r2894, %r2880;
	or.b32  	%r2903, %r2901, %r2902;
	add.s32 	%r2904, %r2903, %r2899;
	add.s32 	%r2905, %r2904, %r2866;
	add.s32 	%r2906, %r2905, %r2898;
	add.s32 	%r2907, %r2906, -1894007588;
	shf.l.wrap.b32 	%r2908, %r2879, %r2879, 30;
	xor.b32  	%r2909, %r2800, %r2870;
	xor.b32  	%r2910, %r2909, %r2728;
	xor.b32  	%r2911, %r2910, %r2704;
	shf.l.wrap.b32 	%r2912, %r2911, %r2911, 1;
	shf.l.wrap.b32 	%r2913, %r2907, %r2907, 5;
	or.b32  	%r2914, %r2908, %r2894;
	and.b32  	%r2915, %r2893, %r2914;
	and.b32  	%r2916, %r2908, %r2894;
	or.b32  	%r2917, %r2915, %r2916;
	add.s32 	%r2918, %r2917, %r2913;
	add.s32 	%r2919, %r2918, %r2880;
	add.s32 	%r2920, %r2919, %r2912;
	add.s32 	%r2921, %r2920, -1894007588;
	shf.l.wrap.b32 	%r2922, %r2893, %r2893, 30;
	xor.b32  	%r2923, %r2814, %r2884;
	xor.b32  	%r2924, %r2923, %r2740;
	xor.b32  	%r2925, %r2924, %r2716;
	shf.l.wrap.b32 	%r2926, %r2925, %r2925, 1;
	shf.l.wrap.b32 	%r2927, %r2921, %r2921, 5;
	or.b32  	%r2928, %r2922, %r2908;
	and.b32  	%r2929, %r2907, %r2928;
	and.b32  	%r2930, %r2922, %r2908;
	or.b32  	%r2931, %r2929, %r2930;
	add.s32 	%r2932, %r2931, %r2927;
	add.s32 	%r2933, %r2932, %r2894;
	add.s32 	%r2934, %r2933, %r2926;
	add.s32 	%r2935, %r2934, -1894007588;
	shf.l.wrap.b32 	%r2936, %r2907, %r2907, 30;
	xor.b32  	%r2937, %r2828, %r2898;
	xor.b32  	%r2938, %r2937, %r2752;
	xor.b32  	%r2939, %r2938, %r2728;
	shf.l.wrap.b32 	%r2940, %r2939, %r2939, 1;
	shf.l.wrap.b32 	%r2941, %r2935, %r2935, 5;
	or.b32  	%r2942, %r2936, %r2922;
	and.b32  	%r2943, %r2921, %r2942;
	and.b32  	%r2944, %r2936, %r2922;
	or.b32  	%r2945, %r2943, %r2944;
	add.s32 	%r2946, %r2945, %r2941;
	add.s32 	%r2947, %r2946, %r2908;
	add.s32 	%r2948, %r2947, %r2940;
	add.s32 	%r2949, %r2948, -1894007588;
	shf.l.wrap.b32 	%r2950, %r2921, %r2921, 30;
	xor.b32  	%r2951, %r2842, %r2912;
	xor.b32  	%r2952, %r2951, %r2764;
	xor.b32  	%r2953, %r2952, %r2740;
	shf.l.wrap.b32 	%r2954, %r2953, %r2953, 1;
	shf.l.wrap.b32 	%r2955, %r2949, %r2949, 5;
	or.b32  	%r2956, %r2950, %r2936;
	and.b32  	%r2957, %r2935, %r2956;
	and.b32  	%r2958, %r2950, %r2936;
	or.b32  	%r2959, %r2957, %r2958;
	add.s32 	%r2960, %r2959, %r2955;
	add.s32 	%r2961, %r2960, %r2922;
	add.s32 	%r2962, %r2961, %r2954;
	add.s32 	%r2963, %r2962, -1894007588;
	shf.l.wrap.b32 	%r2964, %r2935, %r2935, 30;
	xor.b32  	%r2965, %r2856, %r2926;
	xor.b32  	%r2966, %r2965, %r2776;
	xor.b32  	%r2967, %r2966, %r2752;
	shf.l.wrap.b32 	%r2968, %r2967, %r2967, 1;
	shf.l.wrap.b32 	%r2969, %r2963, %r2963, 5;
	or.b32  	%r2970, %r2964, %r2950;
	and.b32  	%r2971, %r2949, %r2970;
	and.b32  	%r2972, %r2964, %r2950;
	or.b32  	%r2973, %r2971, %r2972;
	add.s32 	%r2974, %r2973, %r2969;
	add.s32 	%r2975, %r2974, %r2936;
	add.s32 	%r2976, %r2975, %r2968;
	add.s32 	%r2977, %r2976, -1894007588;
	shf.l.wrap.b32 	%r2978, %r2949, %r2949, 30;
	xor.b32  	%r2979, %r2870, %r2940;
	xor.b32  	%r2980, %r2979, %r2788;
	xor.b32  	%r2981, %r2980, %r2764;
	shf.l.wrap.b32 	%r2982, %r2981, %r2981, 1;
	shf.l.wrap.b32 	%r2983, %r2977, %r2977, 5;
	or.b32  	%r2984, %r2978, %r2964;
	and.b32  	%r2985, %r2963, %r2984;
	and.b32  	%r2986, %r2978, %r2964;
	or.b32  	%r2987, %r2985, %r2986;
	add.s32 	%r2988, %r2987, %r2983;
	add.s32 	%r2989, %r2988, %r2950;
	add.s32 	%r2990, %r2989, %r2982;
	add.s32 	%r2991, %r2990, -1894007588;
	shf.l.wrap.b32 	%r2992, %r2963, %r2963, 30;
	xor.b32  	%r2993, %r2884, %r2954;
	xor.b32  	%r2994, %r2993, %r2800;
	xor.b32  	%r2995, %r2994, %r2776;
	shf.l.wrap.b32 	%r2996, %r2995, %r2995, 1;
	shf.l.wrap.b32 	%r2997, %r2991, %r2991, 5;
	or.b32  	%r2998, %r2992, %r2978;
	and.b32  	%r2999, %r2977, %r2998;
	and.b32  	%r3000, %r2992, %r2978;
	or.b32  	%r3001, %r2999, %r3000;
	add.s32 	%r3002, %r3001, %r2997;
	add.s32 	%r3003, %r3002, %r2964;
	add.s32 	%r3004, %r3003, %r2996;
	add.s32 	%r3005, %r3004, -1894007588;
	shf.l.wrap.b32 	%r3006, %r2977, %r2977, 30;
	xor.b32  	%r3007, %r2898, %r2968;
	xor.b32  	%r3008, %r3007, %r2814;
	xor.b32  	%r3009, %r3008, %r2788;
	shf.l.wrap.b32 	%r3010, %r3009, %r3009, 1;
	shf.l.wrap.b32 	%r3011, %r3005, %r3005, 5;
	or.b32  	%r3012, %r3006, %r2992;
	and.b32  	%r3013, %r2991, %r3012;
	and.b32  	%r3014, %r3006, %r2992;
	or.b32  	%r3015, %r3013, %r3014;
	add.s32 	%r3016, %r3015, %r3011;
	add.s32 	%r3017, %r3016, %r2978;
	add.s32 	%r3018, %r3017, %r3010;
	add.s32 	%r3019, %r3018, -1894007588;
	shf.l.wrap.b32 	%r3020, %r2991, %r2991, 30;
	xor.b32  	%r3021, %r2912, %r2982;
	xor.b32  	%r3022, %r3021, %r2828;
	xor.b32  	%r3023, %r3022, %r2800;
	shf.l.wrap.b32 	%r3024, %r3023, %r3023, 1;
	shf.l.wrap.b32 	%r3025, %r3019, %r3019, 5;
	or.b32  	%r3026, %r3020, %r3006;
	and.b32  	%r3027, %r3005, %r3026;
	and.b32  	%r3028, %r3020, %r3006;
	or.b32  	%r3029, %r3027, %r3028;
	add.s32 	%r3030, %r3029, %r3025;
	add.s32 	%r3031, %r3030, %r2992;
	add.s32 	%r3032, %r3031, %r3024;
	add.s32 	%r3033, %r3032, -1894007588;
	shf.l.wrap.b32 	%r3034, %r3005, %r3005, 30;
	xor.b32  	%r3035, %r2926, %r2996;
	xor.b32  	%r3036, %r3035, %r2842;
	xor.b32  	%r3037, %r3036, %r2814;
	shf.l.wrap.b32 	%r3038, %r3037, %r3037, 1;
	shf.l.wrap.b32 	%r3039, %r3033, %r3033, 5;
	or.b32  	%r3040, %r3034, %r3020;
	and.b32  	%r3041, %r3019, %r3040;
	and.b32  	%r3042, %r3034, %r3020;
	or.b32  	%r3043, %r3041, %r3042;
	add.s32 	%r3044, %r3043, %r3039;
	add.s32 	%r3045, %r3044, %r3006;
	add.s32 	%r3046, %r3045, %r3038;
	add.s32 	%r3047, %r3046, -1894007588;
	shf.l.wrap.b32 	%r3048, %r3019, %r3019, 30;
	xor.b32  	%r3049, %r2940, %r3010;
	xor.b32  	%r3050, %r3049, %r2856;
	xor.b32  	%r3051, %r3050, %r2828;
	shf.l.wrap.b32 	%r3052, %r3051, %r3051, 1;
	shf.l.wrap.b32 	%r3053, %r3047, %r3047, 5;
	or.b32  	%r3054, %r3048, %r3034;
	and.b32  	%r3055, %r3033, %r3054;
	and.b32  	%r3056, %r3048, %r3034;
	or.b32  	%r3057, %r3055, %r3056;
	add.s32 	%r3058, %r3057, %r3053;
	add.s32 	%r3059, %r3058, %r3020;
	add.s32 	%r3060, %r3059, %r3052;
	add.s32 	%r3061, %r3060, -1894007588;
	shf.l.wrap.b32 	%r3062, %r3033, %r3033, 30;
	xor.b32  	%r3063, %r2954, %r3024;
	xor.b32  	%r3064, %r3063, %r2870;
	xor.b32  	%r3065, %r3064, %r2842;
	shf.l.wrap.b32 	%r3066, %r3065, %r3065, 1;
	shf.l.wrap.b32 	%r3067, %r3061, %r3061, 5;
	or.b32  	%r3068, %r3062, %r3048;
	and.b32  	%r3069, %r3047, %r3068;
	and.b32  	%r3070, %r3062, %r3048;
	or.b32  	%r3071, %r3069, %r3070;
	add.s32 	%r3072, %r3071, %r3067;
	add.s32 	%r3073, %r3072, %r3034;
	add.s32 	%r3074, %r3073, %r3066;
	add.s32 	%r3075, %r3074, -1894007588;
	shf.l.wrap.b32 	%r3076, %r3047, %r3047, 30;
	xor.b32  	%r3077, %r2968, %r3038;
	xor.b32  	%r3078, %r3077, %r2884;
	xor.b32  	%r3079, %r3078, %r2856;
	shf.l.wrap.b32 	%r3080, %r3079, %r3079, 1;
	shf.l.wrap.b32 	%r3081, %r3075, %r3075, 5;
	xor.b32  	%r3082, %r3076, %r3062;
	xor.b32  	%r3083, %r3082, %r3061;
	add.s32 	%r3084, %r3083, %r3081;
	add.s32 	%r3085, %r3084, %r3048;
	add.s32 	%r3086, %r3085, %r3080;
	add.s32 	%r3087, %r3086, -899497514;
	shf.l.wrap.b32 	%r3088, %r3061, %r3061, 30;
	xor.b32  	%r3089, %r2982, %r3052;
	xor.b32  	%r3090, %r3089, %r2898;
	xor.b32  	%r3091, %r3090, %r2870;
	shf.l.wrap.b32 	%r3092, %r3091, %r3091, 1;
	shf.l.wrap.b32 	%r3093, %r3087, %r3087, 5;
	xor.b32  	%r3094, %r3088, %r3076;
	xor.b32  	%r3095, %r3094, %r3075;
	add.s32 	%r3096, %r3095, %r3093;
	add.s32 	%r3097, %r3096, %r3062;
	add.s32 	%r3098, %r3097, %r3092;
	add.s32 	%r3099, %r3098, -899497514;
	shf.l.wrap.b32 	%r3100, %r3075, %r3075, 30;
	xor.b32  	%r3101, %r2996, %r3066;
	xor.b32  	%r3102, %r3101, %r2912;
	xor.b32  	%r3103, %r3102, %r2884;
	shf.l.wrap.b32 	%r3104, %r3103, %r3103, 1;
	shf.l.wrap.b32 	%r3105, %r3099, %r3099, 5;
	xor.b32  	%r3106, %r3100, %r3088;
	xor.b32  	%r3107, %r3106, %r3087;
	add.s32 	%r3108, %r3107, %r3105;
	add.s32 	%r3109, %r3108, %r3076;
	add.s32 	%r3110, %r3109, %r3104;
	add.s32 	%r3111, %r3110, -899497514;
	shf.l.wrap.b32 	%r3112, %r3087, %r3087, 30;
	xor.b32  	%r3113, %r3010, %r3080;
	xor.b32  	%r3114, %r3113, %r2926;
	xor.b32  	%r3115, %r3114, %r2898;
	shf.l.wrap.b32 	%r3116, %r3115, %r3115, 1;
	shf.l.wrap.b32 	%r3117, %r3111, %r3111, 5;
	xor.b32  	%r3118, %r3112, %r3100;
	xor.b32  	%r3119, %r3118, %r3099;
	add.s32 	%r3120, %r3119, %r3117;
	add.s32 	%r3121, %r3120, %r3088;
	add.s32 	%r3122, %r3121, %r3116;
	add.s32 	%r3123, %r3122, -899497514;
	shf.l.wrap.b32 	%r3124, %r3099, %r3099, 30;
	xor.b32  	%r3125, %r3024, %r3092;
	xor.b32  	%r3126, %r3125, %r2940;
	xor.b32  	%r3127, %r3126, %r2912;
	shf.l.wrap.b32 	%r3128, %r3127, %r3127, 1;
	shf.l.wrap.b32 	%r3129, %r3123, %r3123, 5;
	xor.b32  	%r3130, %r3124, %r3112;
	xor.b32  	%r3131, %r3130, %r3111;
	add.s32 	%r3132, %r3131, %r3129;
	add.s32 	%r3133, %r3132, %r3100;
	add.s32 	%r3134, %r3133, %r3128;
	add.s32 	%r3135, %r3134, -899497514;
	shf.l.wrap.b32 	%r3136, %r3111, %r3111, 30;
	xor.b32  	%r3137, %r3038, %r3104;
	xor.b32  	%r3138, %r3137, %r2954;
	xor.b32  	%r3139, %r3138, %r2926;
	shf.l.wrap.b32 	%r3140, %r3139, %r3139, 1;
	shf.l.wrap.b32 	%r3141, %r3135, %r3135, 5;
	xor.b32  	%r3142, %r3136, %r3124;
	xor.b32  	%r3143, %r3142, %r3123;
	add.s32 	%r3144, %r3143, %r3141;
	add.s32 	%r3145, %r3144, %r3112;
	add.s32 	%r3146, %r3145, %r3140;
	add.s32 	%r3147, %r3146, -899497514;
	shf.l.wrap.b32 	%r3148, %r3123, %r3123, 30;
	xor.b32  	%r3149, %r3052, %r3116;
	xor.b32  	%r3150, %r3149, %r2968;
	xor.b32  	%r3151, %r3150, %r2940;
	shf.l.wrap.b32 	%r3152, %r3151, %r3151, 1;
	shf.l.wrap.b32 	%r3153, %r3147, %r3147, 5;
	xor.b32  	%r3154, %r3148, %r3136;
	xor.b32  	%r3155, %r3154, %r3135;
	add.s32 	%r3156, %r3155, %r3153;
	add.s32 	%r3157, %r3156, %r3124;
	add.s32 	%r3158, %r3157, %r3152;
	add.s32 	%r3159, %r3158, -899497514;
	shf.l.wrap.b32 	%r3160, %r3135, %r3135, 30;
	xor.b32  	%r3161, %r3066, %r3128;
	xor.b32  	%r3162, %r3161, %r2982;
	xor.b32  	%r3163, %r3162, %r2954;
	shf.l.wrap.b32 	%r3164, %r3163, %r3163, 1;
	shf.l.wrap.b32 	%r3165, %r3159, %r3159, 5;
	xor.b32  	%r3166, %r3160, %r3148;
	xor.b32  	%r3167, %r3166, %r3147;
	add.s32 	%r3168, %r3167, %r3165;
	add.s32 	%r3169, %r3168, %r3136;
	add.s32 	%r3170, %r3169, %r3164;
	add.s32 	%r3171, %r3170, -899497514;
	shf.l.wrap.b32 	%r3172, %r3147, %r3147, 30;
	xor.b32  	%r3173, %r3080, %r3140;
	xor.b32  	%r3174, %r3173, %r2996;
	xor.b32  	%r3175, %r3174, %r2968;
	shf.l.wrap.b32 	%r3176, %r3175, %r3175, 1;
	shf.l.wrap.b32 	%r3177, %r3171, %r3171, 5;
	xor.b32  	%r3178, %r3172, %r3160;
	xor.b32  	%r3179, %r3178, %r3159;
	add.s32 	%r3180, %r3179, %r3177;
	add.s32 	%r3181, %r3180, %r3148;
	add.s32 	%r3182, %r3181, %r3176;
	add.s32 	%r3183, %r3182, -899497514;
	shf.l.wrap.b32 	%r3184, %r3159, %r3159, 30;
	xor.b32  	%r3185, %r3092, %r3152;
	xor.b32  	%r3186, %r3185, %r3010;
	xor.b32  	%r3187, %r3186, %r2982;
	shf.l.wrap.b32 	%r3188, %r3187, %r3187, 1;
	shf.l.wrap.b32 	%r3189, %r3183, %r3183, 5;
	xor.b32  	%r3190, %r3184, %r3172;
	xor.b32  	%r3191, %r3190, %r3171;
	add.s32 	%r3192, %r3191, %r3189;
	add.s32 	%r3193, %r3192, %r3160;
	add.s32 	%r3194, %r3193, %r3188;
	add.s32 	%r3195, %r3194, -899497514;
	shf.l.wrap.b32 	%r3196, %r3171, %r3171, 30;
	xor.b32  	%r3197, %r3104, %r3164;
	xor.b32  	%r3198, %r3197, %r3024;
	xor.b32  	%r3199, %r3198, %r2996;
	shf.l.wrap.b32 	%r3200, %r3199, %r3199, 1;
	shf.l.wrap.b32 	%r3201, %r3195, %r3195, 5;
	xor.b32  	%r3202, %r3196, %r3184;
	xor.b32  	%r3203, %r3202, %r3183;
	add.s32 	%r3204, %r3203, %r3201;
	add.s32 	%r3205, %r3204, %r3172;
	add.s32 	%r3206, %r3205, %r3200;
	add.s32 	%r3207, %r3206, -899497514;
	shf.l.wrap.b32 	%r3208, %r3183, %r3183, 30;
	xor.b32  	%r3209, %r3116, %r3176;
	xor.b32  	%r3210, %r3209, %r3038;
	xor.b32  	%r3211, %r3210, %r3010;
	shf.l.wrap.b32 	%r3212, %r3211, %r3211, 1;
	shf.l.wrap.b32 	%r3213, %r3207, %r3207, 5;
	xor.b32  	%r3214, %r3208, %r3196;
	xor.b32  	%r3215, %r3214, %r3195;
	add.s32 	%r3216, %r3215, %r3213;
	add.s32 	%r3217, %r3216, %r3184;
	add.s32 	%r3218, %r3217, %r3212;
	add.s32 	%r3219, %r3218, -899497514;
	shf.l.wrap.b32 	%r3220, %r3195, %r3195, 30;
	xor.b32  	%r3221, %r3128, %r3188;
	xor.b32  	%r3222, %r3221, %r3052;
	xor.b32  	%r3223, %r3222, %r3024;
	shf.l.wrap.b32 	%r3224, %r3223, %r3223, 1;
	shf.l.wrap.b32 	%r3225, %r3219, %r3219, 5;
	xor.b32  	%r3226, %r3220, %r3208;
	xor.b32  	%r3227, %r3226, %r3207;
	add.s32 	%r3228, %r3227, %r3225;
	add.s32 	%r3229, %r3228, %r3196;
	add.s32 	%r3230, %r3229, %r3224;
	add.s32 	%r3231, %r3230, -899497514;
	shf.l.wrap.b32 	%r3232, %r3207, %r3207, 30;
	xor.b32  	%r3233, %r3140, %r3200;
	xor.b32  	%r3234, %r3233, %r3066;
	xor.b32  	%r3235, %r3234, %r3038;
	shf.l.wrap.b32 	%r3236, %r3235, %r3235, 1;
	shf.l.wrap.b32 	%r3237, %r3231, %r3231, 5;
	xor.b32  	%r3238, %r3232, %r3220;
	xor.b32  	%r3239, %r3238, %r3219;
	add.s32 	%r3240, %r3239, %r3237;
	add.s32 	%r3241, %r3240, %r3208;
	add.s32 	%r3242, %r3241, %r3236;
	add.s32 	%r3243, %r3242, -899497514;
	shf.l.wrap.b32 	%r3244, %r3219, %r3219, 30;
	xor.b32  	%r3245, %r3152, %r3212;
	xor.b32  	%r3246, %r3245, %r3080;
	xor.b32  	%r3247, %r3246, %r3052;
	shf.l.wrap.b32 	%r3248, %r3247, %r3247, 1;
	shf.l.wrap.b32 	%r3249, %r3243, %r3243, 5;
	xor.b32  	%r3250, %r3244, %r3232;
	xor.b32  	%r3251, %r3250, %r3231;
	add.s32 	%r3252, %r3251, %r3249;
	add.s32 	%r3253, %r3252, %r3220;
	add.s32 	%r3254, %r3253, %r3248;
	add.s32 	%r3255, %r3254, -899497514;
	shf.l.wrap.b32 	%r3256, %r3231, %r3231, 30;
	xor.b32  	%r3257, %r3164, %r3224;
	xor.b32  	%r3258, %r3257, %r3092;
	xor.b32  	%r3259, %r3258, %r3066;
	shf.l.wrap.b32 	%r3260, %r3259, %r3259, 1;
	shf.l.wrap.b32 	%r3261, %r3255, %r3255, 5;
	xor.b32  	%r3262, %r3256, %r3244;
	xor.b32  	%r3263, %r3262, %r3243;
	add.s32 	%r3264, %r3263, %r3261;
	add.s32 	%r3265, %r3264, %r3232;
	add.s32 	%r3266, %r3265, %r3260;
	add.s32 	%r3267, %r3266, -899497514;
	shf.l.wrap.b32 	%r3268, %r3243, %r3243, 30;
	xor.b32  	%r3269, %r3176, %r3236;
	xor.b32  	%r3270, %r3269, %r3104;
	xor.b32  	%r3271, %r3270, %r3080;
	shf.l.wrap.b32 	%r3272, %r3271, %r3271, 1;
	shf.l.wrap.b32 	%r3273, %r3267, %r3267, 5;
	xor.b32  	%r3274, %r3268, %r3256;
	xor.b32  	%r3275, %r3274, %r3255;
	add.s32 	%r3276, %r3275, %r3273;
	add.s32 	%r3277, %r3276, %r3244;
	add.s32 	%r3278, %r3277, %r3272;
	add.s32 	%r3279, %r3278, -899497514;
	shf.l.wrap.b32 	%r3280, %r3255, %r3255, 30;
	xor.b32  	%r3281, %r3188, %r3248;
	xor.b32  	%r3282, %r3281, %r3116;
	xor.b32  	%r3283, %r3282, %r3092;
	shf.l.wrap.b32 	%r3284, %r3283, %r3283, 1;
	shf.l.wrap.b32 	%r3285, %r3279, %r3279, 5;
	xor.b32  	%r3286, %r3280, %r3268;
	xor.b32  	%r3287, %r3286, %r3267;
	add.s32 	%r3288, %r3287, %r3285;
	add.s32 	%r3289, %r3288, %r3256;
	add.s32 	%r3290, %r3289, %r3284;
	add.s32 	%r3291, %r3290, -899497514;
	shf.l.wrap.b32 	%r3292, %r3267, %r3267, 30;
	xor.b32  	%r3293, %r3200, %r3260;
	xor.b32  	%r3294, %r3293, %r3128;
	xor.b32  	%r3295, %r3294, %r3104;
	shf.l.wrap.b32 	%r3296, %r3295, %r3295, 1;
	shf.l.wrap.b32 	%r3297, %r3291, %r3291, 5;
	xor.b32  	%r3298, %r3292, %r3280;
	xor.b32  	%r3299, %r3298, %r3279;
	add.s32 	%r3300, %r3299, %r3297;
	add.s32 	%r3301, %r3300, %r3268;
	add.s32 	%r3302, %r3301, %r3296;
	add.s32 	%r3303, %r3302, -899497514;
	shf.l.wrap.b32 	%r3304, %r3279, %r3279, 30;
	xor.b32  	%r3305, %r3212, %r3272;
	xor.b32  	%r3306, %r3305, %r3140;
	xor.b32  	%r3307, %r3306, %r3116;
	shf.l.wrap.b32 	%r3308, %r3307, %r3307, 1;
	shf.l.wrap.b32 	%r3309, %r3303, %r3303, 5;
	xor.b32  	%r3310, %r3304, %r3292;
	xor.b32  	%r3311, %r3310, %r3291;
	add.s32 	%r3312, %r3311, %r3309;
	add.s32 	%r3313, %r3312, %r3280;
	add.s32 	%r3314, %r3313, %r3308;
	add.s32 	%r3315, %r3314, %r3341;
	shf.l.wrap.b32 	%r3316, %r3291, %r3291, 30;
	add.s32 	%r3317, %r3315, -899497514;
	add.s32 	%r3318, %r3340, %r3303;
	add.s32 	%r3319, %r3339, %r3316;
	add.s32 	%r3320, %r3338, %r3304;
	add.s32 	%r3321, %r3337, %r3292;
	cvta.to.global.u64 	%rd64, %rd66;
	add.s64 	%rd65, %rd64, %rd63;
	st.global.u8 	[%rd65+19], %r3321;
	shr.u32 	%r3322, %r3321, 8;
	st.global.u8 	[%rd65+18], %r3322;
	shr.u32 	%r3323, %r3321, 16;
	st.global.u8 	[%rd65+17], %r3323;
	shr.u32 	%r3324, %r3321, 24;
	st.global.u8 	[%rd65+16], %r3324;
	st.global.u8 	[%rd65+15], %r3320;
	shr.u32 	%r3325, %r3320, 8;
	st.global.u8 	[%rd65+14], %r3325;
	shr.u32 	%r3326, %r3320, 16;
	st.global.u8 	[%rd65+13], %r3326;
	shr.u32 	%r3327, %r3320, 24;
	st.global.u8 	[%rd65+12], %r3327;
	st.global.u8 	[%rd65+11], %r3319;
	shr.u32 	%r3328, %r3319, 8;
	st.global.u8 	[%rd65+10], %r3328;
	shr.u32 	%r3329, %r3319, 16;
	st.global.u8 	[%rd65+9], %r3329;
	shr.u32 	%r3330, %r3319, 24;
	st.global.u8 	[%rd65+8], %r3330;
	st.global.u8 	[%rd65+7], %r3318;
	shr.u32 	%r3331, %r3318, 8;
	st.global.u8 	[%rd65+6], %r3331;
	shr.u32 	%r3332, %r3318, 16;
	st.global.u8 	[%rd65+5], %r3332;
	shr.u32 	%r3333, %r3318, 24;
	st.global.u8 	[%rd65+4], %r3333;
	st.global.u8 	[%rd65+3], %r3317;
	shr.u32 	%r3334, %r3317, 8;
	st.global.u8 	[%rd65+2], %r3334;
	shr.u32 	%r3335, %r3317, 16;
	st.global.u8 	[%rd65+1], %r3335;
	shr.u32 	%r3336, %r3317, 24;
	st.global.u8 	[%rd65], %r3336;
$L__BB0_31:
	ret;

}


// ===== COMPILED SASS (sm_100) =====

	.target	sm_100

	.elftype	@"ET_EXEC"


//--------------------- .note.nv.tkinfo           --------------------------
	.section	.note.nv.tkinfo,"",@"SHT_NOTE"
	.sectionflags	@"SHF_NOTE_NV_TKINFO"
	.tkinfo
        /*0018*/ 	.word	0x00000002
        /*0030*/ 	.string	""
        /*0030*/ 	.string	"ptxas"
        /*0030*/ 	.string	"Cuda compilation tools, release 13.0, V13.0.88"
        /*0030*/ 	.string	"Build cuda_13.0.r13.0/compiler.36424714_0"
        /*0030*/ 	.string	"-arch sm_100 -m 64 "



//--------------------- .note.nv.cuinfo           --------------------------
	.section	.note.nv.cuinfo,"",@"SHT_NOTE"
	.sectionflags	@"SHF_NOTE_NV_CUINFO"
        /*0018*/ 	.short	0x0002
        /*001a*/ 	.short	0x0064
        /*001c*/ 	.short	0x0082
	.zero		2


//--------------------- .nv.info                  --------------------------
	.section	.nv.info,"",@"SHT_CUDA_INFO"
	.align	4


	//----- nvinfo : EIATTR_REGCOUNT
	.align		4
        /*0000*/ 	.byte	0x04, 0x2f
        /*0002*/ 	.short	(.L_2 - .L_1)
	.align		4
.L_1:
        /*0004*/ 	.word	index@(_Z13calculateHashPhS_)
        /*0008*/ 	.word	0x00000020


	//----- nvinfo : EIATTR_FRAME_SIZE
	.align		4
.L_2:
        /*000c*/ 	.byte	0x04, 0x11
        /*000e*/ 	.short	(.L_4 - .L_3)
	.align		4
.L_3:
        /*0010*/ 	.word	index@(_Z13calculateHashPhS_)
        /*0014*/ 	.word	0x00000140


	//----- nvinfo : EIATTR_MIN_STACK_SIZE
	.align		4
.L_4:
        /*0018*/ 	.byte	0x04, 0x12
        /*001a*/ 	.short	(.L_6 - .L_5)
	.align		4
.L_5:
        /*001c*/ 	.word	index@(_Z13calculateHashPhS_)
        /*0020*/ 	.word	0x00000140
.L_6:


//--------------------- .nv.compat                --------------------------
	.section	.nv.compat,"",@"SHT_CUDA_COMPAT_INFO"
	.align	4
        /*0000*/ 	.byte	0x02, 0x09, 0x00, 0x00, 0x02, 0x02, 0x01, 0x00, 0x02, 0x05, 0x05, 0x00, 0x03, 0x07, 0x01, 0x01
        /*0010*/ 	.byte	0x02, 0x03, 0x00, 0x00, 0x02, 0x06, 0x01, 0x00, 0x04, 0x0b, 0x08, 0x00, 0x09, 0x00, 0x00, 0x00
        /*0020*/ 	.byte	0x00, 0x00, 0x00, 0x00


//--------------------- .nv.info._Z13calculateHashPhS_ --------------------------
	.section	.nv.info._Z13calculateHashPhS_,"",@"SHT_CUDA_INFO"
	.sectionflags	@""
	.align	4


	//----- nvinfo : EIATTR_CUDA_API_VERSION
	.align		4
        /*0000*/ 	.byte	0x04, 0x37
        /*0002*/ 	.short	(.L_8 - .L_7)
.L_7:
        /*0004*/ 	.word	0x00000082


	//----- nvinfo : EIATTR_KPARAM_INFO
	.align		4
.L_8:
        /*0008*/ 	.byte	0x04, 0x17
        /*000a*/ 	.short	(.L_10 - .L_9)
.L_9:
        /*000c*/ 	.word	0x00000000
        /*0010*/ 	.short	0x0001
        /*0012*/ 	.short	0x0008
        /*0014*/ 	.byte	0x00, 0xf5, 0x21, 0x00


	//----- nvinfo : EIATTR_KPARAM_INFO
	.align		4
.L_10:
        /*0018*/ 	.byte	0x04, 0x17
        /*001a*/ 	.short	(.L_12 - .L_11)
.L_11:
        /*001c*/ 	.word	0x00000000
        /*0020*/ 	.short	0x0000
        /*0022*/ 	.short	0x0000
        /*0024*/ 	.byte	0x00, 0xf5, 0x21, 0x00


	//----- nvinfo : EIATTR_SPARSE_MMA_MASK
	.align		4
.L_12:
        /*0028*/ 	.byte	0x03, 0x50
        /*002a*/ 	.short	0x0000


	//----- nvinfo : EIATTR_MAXREG_COUNT
	.align		4
        /*002c*/ 	.byte	0x03, 0x1b
        /*002e*/ 	.short	0x00ff


	//----- nvinfo : EIATTR_MERCURY_ISA_VERSION
	.align		4
        /*0030*/ 	.byte	0x03, 0x5f
        /*0032*/ 	.short	0x0101


	//----- nvinfo : EIATTR_VRC_CTA_INIT_COUNT
	.align		4
        /*0034*/ 	.byte	0x02, 0x4a
	.zero		1
	.zero		1


	//----- nvinfo : EIATTR_EXIT_INSTR_OFFSETS
	.align		4
        /*0038*/ 	.byte	0x04, 0x1c
        /*003a*/ 	.short	(.L_14 - .L_13)


	//   ....[0]....
.L_13:
        /*003c*/ 	.word	0x000000a0


	//   ....[1]....
        /*0040*/ 	.word	0x00008a80


	//----- nvinfo : EIATTR_CBANK_PARAM_SIZE
	.align		4
.L_14:
        /*0044*/ 	.byte	0x03, 0x19
        /*0046*/ 	.short	0x0010


	//----- nvinfo : EIATTR_PARAM_CBANK
	.align		4
        /*0048*/ 	.byte	0x04, 0x0a
        /*004a*/ 	.short	(.L_16 - .L_15)
	.align		4
.L_15:
        /*004c*/ 	.word	index@(.nv.constant0._Z13calculateHashPhS_)
        /*0050*/ 	.short	0x0380
        /*0052*/ 	.short	0x0010


	//----- nvinfo : EIATTR_SW_WAR
	.align		4
.L_16:
        /*0054*/ 	.byte	0x04, 0x36
        /*0056*/ 	.short	(.L_18 - .L_17)
.L_17:
        /*0058*/ 	.word	0x00000008
.L_18:


//--------------------- .nv.callgraph             --------------------------
	.section	.nv.callgraph,"",@"SHT_CUDA_CALLGRAPH"
	.align	4
	.sectionentsize	8
	.align		4
        /*0000*/ 	.word	0x00000000
	.align		4
        /*0004*/ 	.word	0xffffffff
	.align		4
        /*0008*/ 	.word	0x00000000
	.align		4
        /*000c*/ 	.word	0xfffffffe
	.align		4
        /*0010*/ 	.word	0x00000000
	.align		4
        /*0014*/ 	.word	0xfffffffd
	.align		4
        /*0018*/ 	.word	0x00000000
	.align		4
        /*001c*/ 	.word	0xfffffffc


//--------------------- .nv.constant3             --------------------------
	.section	.nv.constant3,"a",@progbits
	.align	4
.nv.constant3:
	.type		thread_counts,@object
	.size		thread_counts,(.L_0 - thread_counts)
thread_counts:
	.zero		4
.L_0:


//--------------------- .text._Z13calculateHashPhS_ --------------------------
	.section	.text._Z13calculateHashPhS_,"ax",@progbits
	.align	128
        .global         _Z13calculateHashPhS_
        .type           _Z13calculateHashPhS_,@function
        .size           _Z13calculateHashPhS_,(.L_x_13 - _Z13calculateHashPhS_)
        .other          _Z13calculateHashPhS_,@"STO_CUDA_ENTRY STV_DEFAULT"
_Z13calculateHashPhS_:
.text._Z13calculateHashPhS_:
[----:B------:R-:W0:Y:S01]  /*0000*/  LDC R1, c[0x0][0x37c] ;  /* 0x0000df00ff017b82 */ /* 0x000e220000000800 */
[----:B------:R-:W1:Y:S07]  /*0010*/  S2R R3, SR_TID.X ;  /* 0x0000000000037919 */ /* 0x000e6e0000002100 */
[----:B------:R-:W1:Y:S01]  /*0020*/  S2UR UR4, SR_CTAID.X ;  /* 0x00000000000479c3 */ /* 0x000e620000002500 */
[----:B------:R-:W2:Y:S01]  /*0030*/  LDCU UR5, c[0x3][URZ] ;  /* 0x00c00000ff0577ac */ /* 0x000ea20008000800 */
[----:B0-----:R-:W-:-:S05]  /*0040*/  VIADD R1, R1, 0xfffffec0 ;  /* 0xfffffec001017836 */ /* 0x001fca0000000000 */
[C---:B------:R-:W-:Y:S01]  /*0050*/  R2UR UR14, R1.reuse ;  /* 0x00000000010e72ca */ /* 0x040fe200000e0000 */
[----:B------:R-:W1:Y:S01]  /*0060*/  LDC R22, c[0x0][0x360] ;  /* 0x0000d800ff167b82 */ /* 0x000e620000000800 */
[----:B------:R-:W-:Y:S01]  /*0070*/  R2UR UR13, R1 ;  /* 0x00000000010d72ca */ /* 0x000fe200000e0000 */
[----:B-1----:R-:W-:-:S05]  /*0080*/  IMAD R22, R22, UR4, R3 ;  /* 0x0000000416167c24 */ /* 0x002fca000f8e0203 */
[----:B--2---:R-:W-:-:S13]  /*0090*/  ISETP.GT.AND P0, PT, R22, UR5, PT ;  /* 0x0000000516007c0c */ /* 0x004fda000bf04270 */
[----:B------:R-:W-:Y:S05]  /*00a0*/  @P0 EXIT ;  /* 0x000000000000094d */ /* 0x000fea0003800000 */
[----:B------:R-:W-:Y:S01]  /*00b0*/  IMAD.MOV.U32 R21, RZ, RZ, 0x67452301 ;  /* 0x67452301ff157424 */ /* 0x000fe200078e00ff */
[----:B------:R-:W0:Y:S01]  /*00c0*/  LDCU.64 UR10, c[0x0][0x358] ;  /* 0x00006b00ff0a77ac */ /* 0x000e220008000a00 */
[----:B------:R-:W-:Y:S02]  /*00d0*/  IMAD.MOV.U32 R20, RZ, RZ, -0x10325477 ;  /* 0xefcdab89ff147424 */ /* 0x000fe400078e00ff */
[----:B------:R-:W-:Y:S01]  /*00e0*/  IMAD.MOV.U32 R3, RZ, RZ, -0x67452302 ;  /* 0x98badcfeff037424 */ /* 0x000fe200078e00ff */
[----:B------:R-:W-:Y:S01]  /*00f0*/  UMOV UR4, URZ ;  /* 0x000000ff00047c82 */ /* 0x000fe20008000000 */
[----:B------:R-:W-:Y:S02]  /*0100*/  IMAD.MOV.U32 R0, RZ, RZ, 0x10325476 ;  /* 0x10325476ff007424 */ /* 0x000fe400078e00ff */
[----:B------:R-:W-:-:S07]  /*0110*/  IMAD.MOV.U32 R2, RZ, RZ, -0x3c2d1e10 ;  /* 0xc3d2e1f0ff027424 */ /* 0x000fce00078e00ff */
.L_x_5:
[----:B------:R-:W-:Y:S01]  /*0120*/  IMAD.U32 R4, RZ, RZ, UR4 ;  /* 0x00000004ff047e24 */ /* 0x000fe2000f8e00ff */
[----:B------:R-:W1:Y:S01]  /*0130*/  LDCU.64 UR8, c[0x0][0x380] ;  /* 0x00007000ff0877ac */ /* 0x000e620008000a00 */
[----:B------:R-:W-:-:S05]  /*0140*/  IMAD.MOV.U32 R5, RZ, RZ, 0x3c ;  /* 0x0000003cff057424 */ /* 0x000fca00078e00ff */
[----:B------:R-:W-:-:S04]  /*0150*/  VIADDMNMX R4, R4, R5, UR4, !PT ;  /* 0x0000000404047e46 */ /* 0x000fc8000f800105 */
[----:B------:R-:W-:Y:S01]  /*0160*/  R2UR UR5, R4 ;  /* 0x00000000040572ca */ /* 0x000fe200000e0000 */
[----:B------:R-:W-:-:S05]  /*0170*/  IMAD.SHL.U32 R4, R22, 0x100000, RZ ;  /* 0x0010000016047824 */ /* 0x000fca00078e00ff */
[----:B------:R-:W-:Y:S02]  /*0180*/  SHF.R.S32.HI R15, RZ, 0x1f, R4 ;  /* 0x0000001fff0f7819 */ /* 0x000fe40000011404 */
[----:B-1----:R-:W-:-:S04]  /*0190*/  IADD3 R14, P0, PT, R4, UR8, RZ ;  /* 0x00000008040e7c10 */ /* 0x002fc8000ff1e0ff */
[----:B------:R-:W-:Y:S01]  /*01a0*/  IADD3.X R15, PT, PT, R15, UR9, RZ, P0, !PT ;  /* 0x000000090f0f7c10 */ /* 0x000fe200087fe4ff */
[----:B------:R-:W-:-:S03]  /*01b0*/  UIADD3 UR7, UPT, UPT, UR5, 0x3, -UR4 ;  /* 0x0000000305077890 */ /* 0x000fc6000fffe804 */
[----:B------:R-:W-:Y:S01]  /*01c0*/  UMOV UR5, URZ ;  /* 0x000000ff00057c82 */ /* 0x000fe20008000000 */
[----:B------:R-:W-:Y:S02]  /*01d0*/  UISETP.GE.U32.AND UP0, UPT, UR7, 0x1c, UPT ;  /* 0x0000001c0700788c */ /* 0x000fe4000bf06070 */
[----:B------:R-:W-:-:S07]  /*01e0*/  ULEA.HI UR8, UR7, 0x1, URZ, 0x1e ;  /* 0x0000000107087891 */ /* 0x000fce000f8ff0ff */
[----:B------:R-:W-:Y:S05]  /*01f0*/  BRA.U !UP0, `(.L_x_0) ;  /* 0x0000000508287547 */ /* 0x000fea000b800000 */
[----:B------:R-:W-:Y:S02]  /*0200*/  ULOP3.LUT UR5, UR8, 0x7ffffff8, URZ, 0xc0, !UPT ;  /* 0x7ffffff808057892 */ /* 0x000fe4000f8ec0ff */
[----:B------:R-:W-:Y:S02]  /*0210*/  UIADD3 UR6, UPT, UPT, UR4, -0x4, URZ ;  /* 0xfffffffc04067890 */ /* 0x000fe4000fffe0ff */
[----:B------:R-:W-:Y:S02]  /*0220*/  UIADD3 UR4, UPT, UPT, -UR5, URZ, URZ ;  /* 0x000000ff05047290 */ /* 0x000fe4000fffe1ff */
[----:B------:R-:W-:Y:S01]  /*0230*/  UIADD3 UR12, UPT, UPT, UR13, 0x10, URZ ;  /* 0x000000100d0c7890 */ /* 0x000fe2000fffe0ff */
[----:B------:R-:W-:-:S11]  /*0240*/  UMOV UR5, URZ ;  /* 0x000000ff00057c82 */ /* 0x000fd60008000000 */
.L_x_1:
[----:B------:R-:W-:-:S06]  /*0250*/  UIADD3 UR9, UPT, UPT, UR6, 0x4, URZ ;  /* 0x0000000406097890 */ /* 0x000fcc000fffe0ff */
[----:B-1----:R-:W-:Y:S01]  /*0260*/  IMAD.U32 R4, RZ, RZ, UR9 ;  /* 0x00000009ff047e24 */ /* 0x002fe2000f8e00ff */
[----:B------:R-:W-:-:S04]  /*0270*/  IADD3 R12, P0, PT, R14, UR9, RZ ;  /* 0x000000090e0c7c10 */ /* 0x000fc8000ff1e0ff */
[----:B------:R-:W-:-:S05]  /*0280*/  LEA.HI.X.SX32 R13, R4, R15, 0x1, P0 ;  /* 0x0000000f040d7211 */ /* 0x000fca00000f0eff */
[----:B0-----:R-:W2:Y:S04]  /*0290*/  LDG.E.U8 R4, desc[UR10][R12.64+0x3] ;  /* 0x0000030a0c047981 */ /* 0x001ea8000c1e1100 */
[----:B------:R-:W2:Y:S04]  /*02a0*/  LDG.E.U8 R5, desc[UR10][R12.64+0x2] ;  /* 0x0000020a0c057981 */ /* 0x000ea8000c1e1100 */
[----:B------:R-:W3:Y:S04]  /*02b0*/  LDG.E.U8 R6, desc[UR10][R12.64+0x7] ;  /* 0x0000070a0c067981 */ /* 0x000ee8000c1e1100 */
[----:B------:R-:W3:Y:S04]  /*02c0*/  LDG.E.U8 R9, desc[UR10][R12.64+0x6] ;  /* 0x0000060a0c097981 */ /* 0x000ee8000c1e1100 */
[----:B------:R-:W4:Y:S04]  /*02d0*/  LDG.E.U8 R10, desc[UR10][R12.64+0xb] ;  /* 0x00000b0a0c0a7981 */ /* 0x000f28000c1e1100 */
[----:B------:R-:W4:Y:S04]  /*02e0*/  LDG.E.U8 R11, desc[UR10][R12.64+0xa] ;  /* 0x00000a0a0c0b7981 */ /* 0x000f28000c1e1100 */
[----:B------:R-:W5:Y:S04]  /*02f0*/  LDG.E.U8 R7, desc[UR10][R12.64+0x1] ;  /* 0x0000010a0c077981 */ /* 0x000f68000c1e1100 */
        /* <DEDUP_REMOVED lines=10> */
[----:B------:R-:W5:Y:S01]  /*03a0*/  LDG.E.U8 R25, desc[UR10][R12.64] ;  /* 0x0000000a0c197981 */ /* 0x000f62000c1e1100 */
[----:B--2---:R-:W-:-:S02]  /*03b0*/  IMAD R4, R5, 0x100, R4 ;  /* 0x0000010005047824 */ /* 0x004fc400078e0204 */
[----:B---3--:R-:W-:Y:S02]  /*03c0*/  IMAD R5, R9, 0x100, R6 ;  /* 0x0000010009057824 */ /* 0x008fe400078e0206 */
[----:B------:R-:W2:Y:S01]  /*03d0*/  LDG.E.U8 R9, desc[UR10][R12.64+0x15] ;  /* 0x0000150a0c097981 */ /* 0x000ea2000c1e1100 */
[----:B----4-:R-:W-:-:S03]  /*03e0*/  IMAD R6, R11, 0x100, R10 ;  /* 0x000001000b067824 */ /* 0x010fc600078e020a */
[----:B------:R-:W3:Y:S01]  /*03f0*/  LDG.E.U8 R11, desc[UR10][R12.64+0x1f] ;  /* 0x00001f0a0c0b7981 */ /* 0x000ee2000c1e1100 */
[----:B-----5:R-:W-:-:S03]  /*0400*/  IMAD R4, R7, 0x10000, R4 ;  /* 0x0001000007047824 */ /* 0x020fc600078e0204 */
[----:B------:R-:W4:Y:S01]  /*0410*/  LDG.E.U8 R10, desc[UR10][R12.64+0x19] ;  /* 0x0000190a0c0a7981 */ /* 0x000f22000c1e1100 */
[----:B------:R-:W-:-:S03]  /*0420*/  IMAD R6, R17, 0x10000, R6 ;  /* 0x0001000011067824 */ /* 0x000fc600078e0206 */
[----:B------:R-:W5:Y:S01]  /*0430*/  LDG.E.U8 R17, desc[UR10][R12.64+0x13] ;  /* 0x0000130a0c117981 */ /* 0x000f62000c1e1100 */
[----:B------:R-:W-:-:S03]  /*0440*/  IMAD R7, R19, 0x100, R16 ;  /* 0x0000010013077824 */ /* 0x000fc600078e0210 */
[----:B------:R-:W2:Y:S01]  /*0450*/  LDG.E.U8 R19, desc[UR10][R12.64+0x17] ;  /* 0x0000170a0c137981 */ /* 0x000ea2000c1e1100 */
[----:B------:R-:W-:-:S03]  /*0460*/  IMAD R5, R8, 0x10000, R5 ;  /* 0x0001000008057824 */ /* 0x000fc600078e0205 */
[----:B------:R-:W3:Y:S04]  /*0470*/  LDG.E.U8 R16, desc[UR10][R12.64+0x1e] ;  /* 0x00001e0a0c107981 */ /* 0x000ee8000c1e1100 */
[----:B------:R-:W3:Y:S01]  /*0480*/  LDG.E.U8 R8, desc[UR10][R12.64+0x11] ;  /* 0x0000110a0c087981 */ /* 0x000ee2000c1e1100 */
[----:B------:R-:W-:Y:S02]  /*0490*/  IMAD R23, R28, 0x100, R23 ;  /* 0x000001001c177824 */ /* 0x000fe400078e0217 */
[----:B------:R-:W-:Y:S02]  /*04a0*/  IMAD R7, R18, 0x10000, R7 ;  /* 0x0001000012077824 */ /* 0x000fe400078e0207 */
[----:B-----5:R-:W-:Y:S02]  /*04b0*/  IMAD R17, R24, 0x100, R17 ;  /* 0x0000010018117824 */ /* 0x020fe400078e0211 */
[----:B----4-:R-:W-:Y:S01]  /*04c0*/  IMAD R10, R10, 0x10000, R23 ;  /* 0x000100000a0a7824 */ /* 0x010fe200078e0217 */
[----:B------:R-:W4:Y:S04]  /*04d0*/  LDG.E.U8 R24, desc[UR10][R12.64+0xc] ;  /* 0x00000c0a0c187981 */ /* 0x000f28000c1e1100 */
[----:B------:R-:W5:Y:S01]  /*04e0*/  LDG.E.U8 R23, desc[UR10][R12.64+0x8] ;  /* 0x0000080a0c177981 */ /* 0x000f62000c1e1100 */
[----:B--2---:R-:W-:-:S03]  /*04f0*/  IMAD R26, R26, 0x100, R19 ;  /* 0x000001001a1a7824 */ /* 0x004fc600078e0213 */
[----:B------:R-:W2:Y:S01]  /*0500*/  LDG.E.U8 R19, desc[UR10][R12.64+0x10] ;  /* 0x0000100a0c137981 */ /* 0x000ea2000c1e1100 */
[----:B---3--:R-:W-:Y:S02]  /*0510*/  IMAD R18, R16, 0x100, R11 ;  /* 0x0000010010127824 */ /* 0x008fe400078e020b */
[----:B------:R-:W-:Y:S01]  /*0520*/  IMAD R9, R9, 0x10000, R26 ;  /* 0x0001000009097824 */ /* 0x000fe200078e021a */
[----:B------:R-:W3:Y:S01]  /*0530*/  LDG.E.U8 R11, desc[UR10][R12.64+0x18] ;  /* 0x0000180a0c0b7981 */ /* 0x000ee2000c1e1100 */
[----:B------:R-:W-:-:S03]  /*0540*/  IMAD R8, R8, 0x10000, R17 ;  /* 0x0001000008087824 */ /* 0x000fc600078e0211 */
[----:B------:R-:W3:Y:S04]  /*0550*/  LDG.E.U8 R26, desc[UR10][R12.64+0x4] ;  /* 0x0000040a0c1a7981 */ /* 0x000ee8000c1e1100 */
[----:B------:R-:W3:Y:S04]  /*0560*/  LDG.E.U8 R16, desc[UR10][R12.64+0x14] ;  /* 0x0000140a0c107981 */ /* 0x000ee8000c1e1100 */
[----:B------:R-:W3:Y:S01]  /*0570*/  LDG.E.U8 R17, desc[UR10][R12.64+0x1c] ;  /* 0x00001c0a0c117981 */ /* 0x000ee2000c1e1100 */
[----:B------:R-:W-:-:S04]  /*0580*/  UIADD3 UR4, UPT, UPT, UR4, 0x8, URZ ;  /* 0x0000000804047890 */ /* 0x000fc8000fffe0ff */
[----:B------:R-:W-:Y:S01]  /*0590*/  UISETP.NE.AND UP0, UPT, UR4, URZ, UPT ;  /* 0x000000ff0400728c */ /* 0x000fe2000bf05270 */
[----:B------:R-:W-:Y:S02]  /*05a0*/  IMAD R18, R27, 0x10000, R18 ;  /* 0x000100001b127824 */ /* 0x000fe400078e0212 */
[----:B------:R-:W-:Y:S01]  /*05b0*/  IMAD R4, R25, 0x1000000, R4 ;  /* 0x0100000019047824 */ /* 0x000fe200078e0204 */
[----:B------:R-:W-:Y:S02]  /*05c0*/  UIADD3 UR5, UPT, UPT, UR5, 0x8, URZ ;  /* 0x0000000805057890 */ /* 0x000fe4000fffe0ff */
[----:B------:R-:W-:Y:S01]  /*05d0*/  UIADD3 UR6, UPT, UPT, UR6, 0x20, URZ ;  /* 0x0000002006067890 */ /* 0x000fe2000fffe0ff */
[----:B----4-:R-:W-:Y:S02]  /*05e0*/  IMAD R7, R24, 0x1000000, R7 ;  /* 0x0100000018077824 */ /* 0x010fe400078e0207 */
[----:B-----5:R-:W-:Y:S02]  /*05f0*/  IMAD R6, R23, 0x1000000, R6 ;  /* 0x0100000017067824 */ /* 0x020fe400078e0206 */
[----:B--2---:R-:W-:-:S02]  /*0600*/  IMAD R8, R19, 0x1000000, R8 ;  /* 0x0100000013087824 */ /* 0x004fc400078e0208 */
[----:B---3--:R-:W-:Y:S02]  /*0610*/  IMAD R10, R11, 0x1000000, R10 ;  /* 0x010000000b0a7824 */ /* 0x008fe400078e020a */
[----:B------:R-:W-:Y:S02]  /*0620*/  IMAD R5, R26, 0x1000000, R5 ;  /* 0x010000001a057824 */ /* 0x000fe400078e0205 */
[----:B------:R-:W-:Y:S02]  /*0630*/  IMAD R9, R16, 0x1000000, R9 ;  /* 0x0100000010097824 */ /* 0x000fe400078e0209 */
[----:B------:R-:W-:Y:S01]  /*0640*/  IMAD R11, R17, 0x1000000, R18 ;  /* 0x01000000110b7824 */ /* 0x000fe200078e0212 */
[----:B------:R1:W-:Y:S04]  /*0650*/  STL.128 [UR12+-0x10], R4 ;  /* 0xfffff004ff007987 */ /* 0x0003e80008100c0c */
[----:B------:R1:W-:Y:S01]  /*0660*/  STL.128 [UR12], R8 ;  /* 0x00000008ff007987 */ /* 0x0003e20008100c0c */
[----:B------:R-:W-:Y:S01]  /*0670*/  UIADD3 UR12, UPT, UPT, UR12, 0x20, URZ ;  /* 0x000000200c0c7890 */ /* 0x000fe2000fffe0ff */
[----:B------:R-:W-:Y:S11]  /*0680*/  BRA.U UP0, `(.L_x_1) ;  /* 0xfffffff900f07547 */ /* 0x000ff6000b83ffff */
[----:B------:R-:W-:-:S12]  /*0690*/  UIADD3 UR4, UPT, UPT, UR6, 0x4, URZ ;  /* 0x0000000406047890 */ /* 0x000fd8000fffe0ff */
.L_x_0:
[----:B------:R-:W-:-:S09]  /*06a0*/  ULOP3.LUT UP0, UR9, UR8, 0x7, URZ, 0xc0, !UPT ;  /* 0x0000000708097892 */ /* 0x000fd2000f80c0ff */
[----:B------:R-:W-:Y:S05]  /*06b0*/  BRA.U !UP0, `(.L_x_2) ;  /* 0x0000000508487547 */ /* 0x000fea000b800000 */
[----:B------:R-:W-:Y:S02]  /*06c0*/  UISETP.GE.U32.AND UP0, UPT, UR9, 0x4, UPT ;  /* 0x000000040900788c */ /* 0x000fe4000bf06070 */
[----:B------:R-:W-:-:S07]  /*06d0*/  ULOP3.LUT UP1, UR8, UR8, 0x3, URZ, 0xc0, !UPT ;  /* 0x0000000308087892 */ /* 0x000fce000f82c0ff */
[----:B------:R-:W-:Y:S05]  /*06e0*/  BRA.U !UP0, `(.L_x_3) ;  /* 0x0000000108947547 */ /* 0x000fea000b800000 */
        /* <DEDUP_REMOVED lines=19> */
[----:B------:R-:W-:-:S02]  /*0820*/  ULEA UR6, UR5, UR14, 0x2 ;  /* 0x0000000e05067291 */ /* 0x000fc4000f8e10ff */
[----:B------:R-:W-:Y:S01]  /*0830*/  UIADD3 UR5, UPT, UPT, UR5, 0x4, URZ ;  /* 0x0000000405057890 */ /* 0x000fe2000fffe0ff */
[----:B--2---:R-:W-:Y:S02]  /*0840*/  IMAD R18, R25, 0x100, R18 ;  /* 0x0000010019127824 */ /* 0x004fe400078e0212 */
[----:B---3--:R-:W-:Y:S02]  /*0850*/  IMAD R16, R19, 0x100, R16 ;  /* 0x0000010013107824 */ /* 0x008fe400078e0210 */
[----:B----4-:R-:W-:Y:S02]  /*0860*/  IMAD R27, R27, 0x100, R24 ;  /* 0x000001001b1b7824 */ /* 0x010fe400078e0218 */
[----:B-----5:R-:W-:Y:S02]  /*0870*/  IMAD R12, R17, 0x100, R12 ;  /* 0x00000100110c7824 */ /* 0x020fe400078e020c */
[----:B------:R-:W-:Y:S02]  /*0880*/  IMAD R18, R13, 0x10000, R18 ;  /* 0x000100000d127824 */ /* 0x000fe400078e0212 */
[----:B------:R-:W-:-:S02]  /*0890*/  IMAD R23, R23, 0x10000, R16 ;  /* 0x0001000017177824 */ /* 0x000fc400078e0210 */
[----:B------:R-:W-:Y:S02]  /*08a0*/  IMAD R27, R8, 0x10000, R27 ;  /* 0x00010000081b7824 */ /* 0x000fe400078e021b */
[----:B------:R-:W-:Y:S02]  /*08b0*/  IMAD R12, R9, 0x10000, R12 ;  /* 0x00010000090c7824 */ /* 0x000fe400078e020c */
[----:B------:R-:W-:Y:S02]  /*08c0*/  IMAD R9, R7, 0x1000000, R18 ;  /* 0x0100000007097824 */ /* 0x000fe400078e0212 */
[----:B------:R-:W-:Y:S02]  /*08d0*/  IMAD R8, R10, 0x1000000, R23 ;  /* 0x010000000a087824 */ /* 0x000fe400078e0217 */
[----:B------:R-:W-:Y:S02]  /*08e0*/  IMAD R6, R6, 0x1000000, R27 ;  /* 0x0100000006067824 */ /* 0x000fe400078e021b */
[----:B------:R-:W-:Y:S01]  /*08f0*/  IMAD R7, R11, 0x1000000, R12 ;  /* 0x010000000b077824 */ /* 0x000fe200078e020c */
[----:B------:R2:W-:Y:S04]  /*0900*/  STL.64 [UR6], R8 ;  /* 0x00000008ff007987 */ /* 0x0005e80008100a06 */
[----:B------:R2:W-:Y:S01]  /*0910*/  STL.64 [UR6+0x8], R6 ;  /* 0x00000806ff007987 */ /* 0x0005e20008100a06 */
[----:B------:R-:W-:-:S02]  /*0920*/  UIADD3 UR6, UPT, UPT, UR4, 0xc, URZ ;  /* 0x0000000c04067890 */ /* 0x000fc4000fffe0ff */
[----:B------:R-:W-:-:S12]  /*0930*/  UIADD3 UR4, UPT, UPT, UR4, 0x10, URZ ;  /* 0x0000001004047890 */ /* 0x000fd8000fffe0ff */
.L_x_3:
[----:B------:R-:W-:Y:S05]  /*0940*/  BRA.U !UP1, `(.L_x_2) ;  /* 0x0000000109a47547 */ /* 0x000fea000b800000 */
[----:B------:R-:W-:Y:S02]  /*0950*/  UISETP.NE.AND UP1, UPT, UR8, 0x1, UPT ;  /* 0x000000010800788c */ /* 0x000fe4000bf25270 */
[----:B------:R-:W-:-:S07]  /*0960*/  ULOP3.LUT UP0, URZ, UR7, 0x4, URZ, 0xc0, !UPT ;  /* 0x0000000407ff7892 */ /* 0x000fce000f80c0ff */
[----:B------:R-:W-:Y:S05]  /*0970*/  BRA.U !UP1, `(.L_x_4) ;  /* 0x0000000109587547 */ /* 0x000fea000b800000 */
[----:B-12---:R-:W-:Y:S01]  /*0980*/  IMAD.U32 R6, RZ, RZ, UR4 ;  /* 0x00000004ff067e24 */ /* 0x006fe2000f8e00ff */
[----:B------:R-:W-:-:S04]  /*0990*/  IADD3 R4, P0, PT, R14, UR4, RZ ;  /* 0x000000040e047c10 */ /* 0x000fc8000ff1e0ff */
[----:B------:R-:W-:-:S05]  /*09a0*/  LEA.HI.X.SX32 R5, R6, R15, 0x1, P0 ;  /* 0x0000000f06057211 */ /* 0x000fca00000f0eff */
[----:B0-----:R-:W2:Y:S04]  /*09b0*/  LDG.E.U8 R6, desc[UR10][R4.64+0x3] ;  /* 0x0000030a04067981 */ /* 0x001ea8000c1e1100 */
[----:B------:R-:W2:Y:S04]  /*09c0*/  LDG.E.U8 R7, desc[UR10][R4.64+0x2] ;  /* 0x0000020a04077981 */ /* 0x000ea8000c1e1100 */
[----:B------:R-:W3:Y:S04]  /*09d0*/  LDG.E.U8 R8, desc[UR10][R4.64+0x7] ;  /* 0x0000070a04087981 */ /* 0x000ee8000c1e1100 */
[----:B------:R-:W3:Y:S04]  /*09e0*/  LDG.E.U8 R13, desc[UR10][R4.64+0x6] ;  /* 0x0000060a040d7981 */ /* 0x000ee8000c1e1100 */
[----:B------:R-:W4:Y:S04]  /*09f0*/  LDG.E.U8 R9, desc[UR10][R4.64+0x1] ;  /* 0x0000010a04097981 */ /* 0x000f28000c1e1100 */
        /* <DEDUP_REMOVED lines=10> */
[----:B------:R-:W-:-:S05]  /*0aa0*/  IMAD R7, R10, 0x1000000, R7 ;  /* 0x010000000a077824 */ /* 0x000fca00078e0207 */
[----:B------:R3:W-:Y:S01]  /*0ab0*/  STL.64 [UR6], R6 ;  /* 0x00000006ff007987 */ /* 0x0007e20008100a06 */
[----:B------:R-:W-:Y:S02]  /*0ac0*/  UIADD3 UR6, UPT, UPT, UR4, 0x4, URZ ;  /* 0x0000000404067890 */ /* 0x000fe4000fffe0ff */
[----:B------:R-:W-:-:S12]  /*0ad0*/  UIADD3 UR4, UPT, UPT, UR4, 0x8, URZ ;  /* 0x0000000804047890 */ /* 0x000fd8000fffe0ff */
.L_x_4:
[----:B------:R-:W-:Y:S05]  /*0ae0*/  BRA.U UP0, `(.L_x_2) ;  /* 0x00000001003c7547 */ /* 0x000fea000b800000 */
[----:B-1----:R-:W-:Y:S01]  /*0af0*/  IMAD.U32 R4, RZ, RZ, UR4 ;  /* 0x00000004ff047e24 */ /* 0x002fe2000f8e00ff */
[----:B------:R-:W-:-:S04]  /*0b00*/  IADD3 R14, P0, PT, R14, UR4, RZ ;  /* 0x000000040e0e7c10 */ /* 0x000fc8000ff1e0ff */
[----:B------:R-:W-:-:S05]  /*0b10*/  LEA.HI.X.SX32 R15, R4, R15, 0x1, P0 ;  /* 0x0000000f040f7211 */ /* 0x000fca00000f0eff */
[----:B0-----:R-:W4:Y:S04]  /*0b20*/  LDG.E.U8 R4, desc[UR10][R14.64+0x3] ;  /* 0x0000030a0e047981 */ /* 0x001f28000c1e1100 */
[----:B------:R-:W4:Y:S04]  /*0b30*/  LDG.E.U8 R5, desc[UR10][R14.64+0x2] ;  /* 0x0000020a0e057981 */ /* 0x000f28000c1e1100 */
[----:B--23--:R-:W2:Y:S04]  /*0b40*/  LDG.E.U8 R7, desc[UR10][R14.64+0x1] ;  /* 0x0000010a0e077981 */ /* 0x00cea8000c1e1100 */
[----:B------:R-:W3:Y:S01]  /*0b50*/  LDG.E.U8 R9, desc[UR10][R14.64] ;  /* 0x0000000a0e097981 */ /* 0x000ee2000c1e1100 */
[----:B------:R-:W-:Y:S01]  /*0b60*/  ULEA UR5, UR5, UR14, 0x2 ;  /* 0x0000000e05057291 */ /* 0x000fe2000f8e10ff */
[----:B------:R-:W-:Y:S01]  /*0b70*/  UMOV UR6, UR4 ;  /* 0x0000000400067c82 */ /* 0x000fe20008000000 */
[----:B----4-:R-:W-:-:S04]  /*0b80*/  IMAD R4, R5, 0x100, R4 ;  /* 0x0000010005047824 */ /* 0x010fc800078e0204 */
[----:B--2---:R-:W-:-:S04]  /*0b90*/  IMAD R4, R7, 0x10000, R4 ;  /* 0x0001000007047824 */ /* 0x004fc800078e0204 */
[----:B---3--:R-:W-:-:S05]  /*0ba0*/  IMAD R4, R9, 0x1000000, R4 ;  /* 0x0100000009047824 */ /* 0x008fca00078e0204 */
[----:B------:R4:W-:Y:S01]  /*0bb0*/  STL [UR5], R4 ;  /* 0x00000004ff007987 */ /* 0x0009e20008100805 */
[----:B------:R-:W-:-:S07]  /*0bc0*/  UIADD3 UR5, UPT, UPT, UR4, 0x4, URZ ;  /* 0x0000000404057890 */ /* 0x000fce000fffe0ff */
[----:B----4-:R-:W-:-:S05]  /*0bd0*/  UMOV UR4, UR5 ;  /* 0x0000000500047c82 */ /* 0x010fca0008000000 */
.L_x_2:
[----:B-123--:R-:W2:Y:S04]  /*0be0*/  LDL.128 R4, [R1] ;  /* 0x0000000001047983 */ /* 0x00eea80000100c00 */
[----:B------:R-:W3:Y:S04]  /*0bf0*/  LDL.128 R8, [R1+0x10] ;  /* 0x0000100001087983 */ /* 0x000ee80000100c00 */
[----:B------:R-:W4:Y:S04]  /*0c00*/  LDL.128 R12, [R1+0x20] ;  /* 0x00002000010c7983 */ /* 0x000f280000100c00 */
[----:B------:R-:W5:Y:S01]  /*0c10*/  LDL.128 R16, [R1+0x30] ;  /* 0x0000300001107983 */ /* 0x000f620000100c00 */
[----:B------:R-:W-:Y:S01]  /*0c20*/  LOP3.LUT R24, R0, R20, R3, 0xb8, !PT ;  /* 0x0000001400187212 */ /* 0x000fe200078eb803 */
[----:B------:R-:W-:-:S03]  /*0c30*/  UISETP.GE.AND UP0, UPT, UR6, 0xfffbd, UPT ;  /* 0x000fffbd0600788c */ /* 0x000fc6000bf06270 */
[----:B------:R-:W-:Y:S02]  /*0c40*/  LEA.HI R23, R21, R24, R21, 0x5 ;  /* 0x0000001815177211 */ /* 0x000fe400078f2815 */
[----:B------:R-:W-:-:S04]  /*0c50*/  SHF.L.W.U32.HI R24, R20, 0x1e, R20 ;  /* 0x0000001e14187819 */ /* 0x000fc80000010e14 */
[----:B------:R-:W-:Y:S02]  /*0c60*/  LOP3.LUT R26, R3, R21, R24, 0xb8, !PT ;  /* 0x00000015031a7212 */ /* 0x000fe400078eb818 */
[----:B--2---:R-:W-:-:S05]  /*0c70*/  IADD3 R23, PT, PT, R4, R23, R2 ;  /* 0x0000001704177210 */ /* 0x004fca0007ffe002 */
[----:B------:R-:W-:Y:S01]  /*0c80*/  VIADD R25, R23, 0x5a827999 ;  /* 0x5a82799917197836 */ /* 0x000fe20000000000 */
[----:B------:R-:W-:-:S04]  /*0c90*/  SHF.L.W.U32.HI R23, R21, 0x1e, R21 ;  /* 0x0000001e15177819 */ /* 0x000fc80000010e15 */
[----:B------:R-:W-:Y:S02]  /*0ca0*/  LEA.HI R26, R25, R26, R25, 0x5 ;  /* 0x0000001a191a7211 */ /* 0x000fe400078f2819 */
[----:B------:R-:W-:Y:S02]  /*0cb0*/  LOP3.LUT R27, R24, R25, R23, 0xb8, !PT ;  /* 0x00000019181b7212 */ /* 0x000fe400078eb817 */
[----:B------:R-:W-:Y:S02]  /*0cc0*/  IADD3 R26, PT, PT, R5, R26, R0 ;  /* 0x0000001a051a7210 */ /* 0x000fe40007ffe000 */
[----:B------:R-:W-:-:S03]  /*0cd0*/  SHF.L.W.U32.HI R28, R25, 0x1e, R25 ;  /* 0x0000001e191c7819 */ /* 0x000fc60000010e19 */
[----:B------:R-:W-:-:S05]  /*0ce0*/  VIADD R26, R26, 0x5a827999 ;  /* 0x5a8279991a1a7836 */ /* 0x000fca0000000000 */
[----:B------:R-:W-:Y:S02]  /*0cf0*/  LEA.HI R27, R26, R27, R26, 0x5 ;  /* 0x0000001b1a1b7211 */ /* 0x000fe400078f281a */
[----:B------:R-:W-:Y:S02]  /*0d00*/  LOP3.LUT R25, R23, R26, R28, 0xb8, !PT ;  /* 0x0000001a17197212 */ /* 0x000fe400078eb81c */
[----:B------:R-:W-:-:S05]  /*0d10*/  IADD3 R27, PT, PT, R6, R27, R3 ;  /* 0x0000001b061b7210 */ /* 0x000fca0007ffe003 */
[----:B------:R-:W-:-:S05]  /*0d20*/  VIADD R27, R27, 0x5a827999 ;  /* 0x5a8279991b1b7836 */ /* 0x000fca0000000000 */
[----:B------:R-:W-:-:S04]  /*0d30*/  LEA.HI R25, R27, R25, R27, 0x5 ;  /* 0x000000191b197211 */ /* 0x000fc800078f281b */
[----:B------:R-:W-:Y:S02]  /*0d40*/  IADD3 R24, PT, PT, R7, R25, R24 ;  /* 0x0000001907187210 */ /* 0x000fe40007ffe018 */
[----:B------:R-:W-:-:S03]  /*0d50*/  SHF.L.W.U32.HI R25, R26, 0x1e, R26 ;  /* 0x0000001e1a197819 */ /* 0x000fc60000010e1a */
[----:B------:R-:W-:Y:S01]  /*0d60*/  VIADD R26, R24, 0x5a827999 ;  /* 0x5a827999181a7836 */ /* 0x000fe20000000000 */
[----:B------:R-:W-:Y:S02]  /*0d70*/  LOP3.LUT R29, R28, R27, R25, 0xb8, !PT ;  /* 0x0000001b1c1d7212 */ /* 0x000fe400078eb819 */
[----:B------:R-:W-:Y:S02]  /*0d80*/  SHF.L.W.U32.HI R24, R27, 0x1e, R27 ;  /* 0x0000001e1b187819 */ /* 0x000fe40000010e1b */
[----:B------:R-:W-:-:S04]  /*0d90*/  LEA.HI R29, R26, R29, R26, 0x5 ;  /* 0x0000001d1a1d7211 */ /* 0x000fc800078f281a */
[----:B---3--:R-:W-:Y:S02]  /*0da0*/  IADD3 R29, PT, PT, R8, R29, R23 ;  /* 0x0000001d081d7210 */ /* 0x008fe40007ffe017 */
[----:B------:R-:W-:-:S03]  /*0db0*/  LOP3.LUT R23, R25, R26, R24, 0xb8, !PT ;  /* 0x0000001a19177212 */ /* 0x000fc600078eb818 */
[----:B------:R-:W-:-:S05]  /*0dc0*/  VIADD R27, R29, 0x5a827999 ;  /* 0x5a8279991d1b7836 */ /* 0x000fca0000000000 */
[----:B------:R-:W-:-:S04]  /*0dd0*/  LEA.HI R23, R27, R23, R27, 0x5 ;  /* 0x000000171b177211 */ /* 0x000fc800078f281b */
[----:B------:R-:W-:Y:S02]  /*0de0*/  IADD3 R28, PT, PT, R9, R23, R28 ;  /* 0x00000017091c7210 */ /* 0x000fe40007ffe01c */
[----:B------:R-:W-:Y:S02]  /*0df0*/  SHF.L.W.U32.HI R23, R26, 0x1e, R26 ;  /* 0x0000001e1a177819 */ /* 0x000fe40000010e1a */
[----:B------:R-:W-:Y:S01]  /*0e00*/  SHF.L.W.U32.HI R26, R27, 0x1e, R27 ;  /* 0x0000001e1b1a7819 */ /* 0x000fe20000010e1b */
[----:B------:R-:W-:Y:S01]  /*0e10*/  VIADD R28, R28, 0x5a827999 ;  /* 0x5a8279991c1c7836 */ /* 0x000fe20000000000 */
[----:B------:R-:W-:-:S04]  /*0e20*/  LOP3.LUT R29, R24, R27, R23, 0xb8, !PT ;  /* 0x0000001b181d7212 */ /* 0x000fc800078eb817 */
[----:B------:R-:W-:-:S04]  /*0e30*/  LEA.HI R29, R28, R29, R28, 0x5 ;  /* 0x0000001d1c1d7211 */ /* 0x000fc800078f281c */
[----:B------:R-:W-:Y:S02]  /*0e40*/  IADD3 R29, PT, PT, R10, R29, R25 ;  /* 0x0000001d0a1d7210 */ /* 0x000fe40007ffe019 */
[----:B------:R-:W-:-:S03]  /*0e50*/  LOP3.LUT R25, R23, R28, R26, 0xb8, !PT ;  /* 0x0000001c17197212 */ /* 0x000fc600078eb81a */
        /* <DEDUP_REMOVED lines=8> */
[----:B----4-:R-:W-:Y:S02]  /*0ee0*/  IADD3 R29, PT, PT, R12, R29, R23 ;  /* 0x0000001d0c1d7210 */ /* 0x010fe40007ffe017 */
        /* <DEDUP_REMOVED lines=18> */
[C-C-:B------:R-:W-:Y:S02]  /*1010*/  LEA.HI R29, R28.reuse, R29, R28.reuse, 0x5 ;  /* 0x0000001d1c1d7211 */ /* 0x140fe400078f281c */
[----:B------:R-:W-:Y:S02]  /*1020*/  SHF.L.W.U32.HI R27, R28, 0x1e, R28 ;  /* 0x0000001e1c1b7819 */ /* 0x000fe40000010e1c */
[----:B-----5:R-:W-:Y:S02]  /*1030*/  IADD3 R29, PT, PT, R16, R29, R23 ;  /* 0x0000001d101d7210 */ /* 0x020fe40007ffe017 */
[----:B------:R-:W-:-:S03]  /*1040*/  LOP3.LUT R23, R25, R28, R24, 0xb8, !PT ;  /* 0x0000001c19177212 */ /* 0x000fc600078eb818 */
[----:B------:R-:W-:-:S05]  /*1050*/  VIADD R29, R29, 0x5a827999 ;  /* 0x5a8279991d1d7836 */ /* 0x000fca0000000000 */
[C-C-:B------:R-:W-:Y:S02]  /*1060*/  LEA.HI R23, R29.reuse, R23, R29.reuse, 0x5 ;  /* 0x000000171d177211 */ /* 0x140fe400078f281d */
[----:B------:R-:W-:Y:S02]  /*1070*/  SHF.L.W.U32.HI R28, R29, 0x1e, R29 ;  /* 0x0000001e1d1c7819 */ /* 0x000fe40000010e1d */
[----:B------:R-:W-:Y:S02]  /*1080*/  IADD3 R23, PT, PT, R17, R23, R26 ;  /* 0x0000001711177210 */ /* 0x000fe40007ffe01a */
[----:B------:R-:W-:Y:S02]  /*1090*/  LOP3.LUT R26, R24, R29, R27, 0xb8, !PT ;  /* 0x0000001d181a7212 */ /* 0x000fe400078eb81b */
[----:B------:R-:W-:Y:S01]  /*10a0*/  LOP3.LUT R29, R6, R12, R17, 0x96, !PT ;  /* 0x0000000c061d7212 */ /* 0x000fe200078e9611 */
[----:B------:R-:W-:-:S03]  /*10b0*/  VIADD R23, R23, 0x5a827999 ;  /* 0x5a82799917177836 */ /* 0x000fc60000000000 */
[----:B------:R-:W-:Y:S02]  /*10c0*/  LOP3.LUT R4, R29, R4, RZ, 0x3c, !PT ;  /* 0x000000041d047212 */ /* 0x000fe400078e3cff */
[----:B------:R-:W-:Y:S02]  /*10d0*/  LEA.HI R26, R23, R26, R23, 0x5 ;  /* 0x0000001a171a7211 */ /* 0x000fe400078f2817 */
[----:B------:R-:W-:Y:S02]  /*10e0*/  SHF.L.W.U32.HI R4, R4, 0x1, R4 ;  /* 0x0000000104047819 */ /* 0x000fe40000010e04 */
[----:B------:R-:W-:Y:S02]  /*10f0*/  IADD3 R26, PT, PT, R18, R26, R25 ;  /* 0x0000001a121a7210 */ /* 0x000fe40007ffe019 */
[----:B------:R-:W-:Y:S02]  /*1100*/  LOP3.LUT R25, R27, R23, R28, 0xb8, !PT ;  /* 0x000000171b197212 */ /* 0x000fe400078eb81c */
[----:B------:R-:W-:Y:S01]  /*1110*/  SHF.L.W.U32.HI R23, R23, 0x1e, R23 ;  /* 0x0000001e17177819 */ /* 0x000fe20000010e17 */
[----:B------:R-:W-:Y:S01]  /*1120*/  VIADD R26, R26, 0x5a827999 ;  /* 0x5a8279991a1a7836 */ /* 0x000fe20000000000 */
[----:B------:R-:W-:-:S04]  /*1130*/  LOP3.LUT R29, R8, R14, R19, 0x96, !PT ;  /* 0x0000000e081d7212 */ /* 0x000fc800078e9613 */
[----:B------:R-:W-:Y:S02]  /*1140*/  LEA.HI R25, R26, R25, R26, 0x5 ;  /* 0x000000191a197211 */ /* 0x000fe400078f281a */
[----:B------:R-:W-:Y:S02]  /*1150*/  LOP3.LUT R6, R29, R6, RZ, 0x3c, !PT ;  /* 0x000000061d067212 */ /* 0x000fe400078e3cff */
[----:B------:R-:W-:Y:S02]  /*1160*/  IADD3 R25, PT, PT, R19, R25, R24 ;  /* 0x0000001913197210 */ /* 0x000fe40007ffe018 */
[----:B------:R-:W-:Y:S02]  /*1170*/  LOP3.LUT R24, R28, R26, R23, 0xb8, !PT ;  /* 0x0000001a1c187212 */ /* 0x000fe400078eb817 */
[----:B------:R-:W-:Y:S01]  /*1180*/  SHF.L.W.U32.HI R26, R26, 0x1e, R26 ;  /* 0x0000001e1a1a7819 */ /* 0x000fe20000010e1a */
[----:B------:R-:W-:Y:S01]  /*1190*/  VIADD R25, R25, 0x5a827999 ;  /* 0x5a82799919197836 */ /* 0x000fe20000000000 */
[----:B------:R-:W-:-:S04]  /*11a0*/  SHF.L.W.U32.HI R6, R6, 0x1, R6 ;  /* 0x0000000106067819 */ /* 0x000fc80000010e06 */
[----:B------:R-:W-:-:S04]  /*11b0*/  LEA.HI R24, R25, R24, R25, 0x5 ;  /* 0x0000001819187211 */ /* 0x000fc800078f2819 */
[----:B------:R-:W-:Y:S02]  /*11c0*/  IADD3 R24, PT, PT, R4, R24, R27 ;  /* 0x0000001804187210 */ /* 0x000fe40007ffe01b */
[----:B------:R-:W-:-:S03]  /*11d0*/  LOP3.LUT R27, R7, R13, R18, 0x96, !PT ;  /* 0x0000000d071b7212 */ /* 0x000fc600078e9612 */
[----:B------:R-:W-:Y:S01]  /*11e0*/  VIADD R24, R24, 0x5a827999 ;  /* 0x5a82799918187836 */ /* 0x000fe20000000000 */
[----:B------:R-:W-:Y:S02]  /*11f0*/  LOP3.LUT R5, R27, R5, RZ, 0x3c, !PT ;  /* 0x000000051b057212 */ /* 0x000fe400078e3cff */
[----:B------:R-:W-:Y:S02]  /*1200*/  LOP3.LUT R27, R23, R25, R26, 0xb8, !PT ;  /* 0x00000019171b7212 */ /* 0x000fe400078eb81a */
[----:B------:R-:W-:Y:S02]  /*1210*/  SHF.L.W.U32.HI R5, R5, 0x1, R5 ;  /* 0x0000000105057819 */ /* 0x000fe40000010e05 */
[----:B------:R-:W-:Y:S02]  /*1220*/  LEA.HI R27, R24, R27, R24, 0x5 ;  /* 0x0000001b181b7211 */ /* 0x000fe400078f2818 */
[----:B------:R-:W-:Y:S02]  /*1230*/  SHF.L.W.U32.HI R25, R25, 0x1e, R25 ;  /* 0x0000001e19197819 */ /* 0x000fe40000010e19 */
[----:B------:R-:W-:-:S02]  /*1240*/  IADD3 R27, PT, PT, R5, R27, R28 ;  /* 0x0000001b051b7210 */ /* 0x000fc40007ffe01c */
        /* <DEDUP_REMOVED lines=10> */
[----:B------:R-:W-:-:S02]  /*12f0*/  LOP3.LUT R7, R23, R7, RZ, 0x3c, !PT ;  /* 0x0000000717077212 */ /* 0x000fc400078e3cff */
[----:B------:R-:W-:Y:S02]  /*1300*/  LOP3.LUT R23, R25, R27, R24, 0xb8, !PT ;  /* 0x0000001b19177212 */ /* 0x000fe400078eb818 */
[----:B------:R-:W-:Y:S02]  /*1310*/  SHF.L.W.U32.HI R7, R7, 0x1, R7 ;  /* 0x0000000107077819 */ /* 0x000fe40000010e07 */
[----:B------:R-:W-:Y:S02]  /*1320*/  LEA.HI R23, R28, R23, R28, 0x5 ;  /* 0x000000171c177211 */ /* 0x000fe400078f281c */
[----:B------:R-:W-:Y:S01]  /*1330*/  LOP3.LUT R29, R11, R17, R6, 0x96, !PT ;  /* 0x000000110b1d7212 */ /* 0x000fe200078e9606 */
[----:B------:R1:W-:Y:S01]  /*1340*/  STL.128 [R1+0x40], R4 ;  /* 0x0000400401007387 */ /* 0x0003e20000100c00 */
[----:B------:R-:W-:Y:S02]  /*1350*/  IADD3 R26, PT, PT, R7, R23, R26 ;  /* 0x00000017071a7210 */ /* 0x000fe40007ffe01a */
[----:B------:R-:W-:-:S02]  /*1360*/  SHF.L.W.U32.HI R23, R27, 0x1e, R27 ;  /* 0x0000001e1b177819 */ /* 0x000fc40000010e1b */
[----:B------:R-:W-:Y:S01]  /*1370*/  LOP3.LUT R9, R29, R9, RZ, 0x3c, !PT ;  /* 0x000000091d097212 */ /* 0x000fe200078e3cff */
[----:B------:R-:W-:Y:S01]  /*1380*/  VIADD R27, R26, 0x5a827999 ;  /* 0x5a8279991a1b7836 */ /* 0x000fe20000000000 */
[----:B------:R-:W-:Y:S02]  /*1390*/  LOP3.LUT R26, R28, R23, R24, 0x96, !PT ;  /* 0x000000171c1a7212 */ /* 0x000fe400078e9618 */
[----:B------:R-:W-:Y:S02]  /*13a0*/  SHF.L.W.U32.HI R9, R9, 0x1, R9 ;  /* 0x0000000109097819 */ /* 0x000fe40000010e09 */
[----:B------:R-:W-:Y:S02]  /*13b0*/  LEA.HI R26, R27, R26, R27, 0x5 ;  /* 0x0000001a1b1a7211 */ /* 0x000fe400078f281b */
[----:B------:R-:W-:Y:S02]  /*13c0*/  LOP3.LUT R29, R12, R18, R7, 0x96, !PT ;  /* 0x000000120c1d7212 */ /* 0x000fe400078e9607 */
[----:B------:R-:W-:-:S02]  /*13d0*/  IADD3 R25, PT, PT, R8, R26, R25 ;  /* 0x0000001a08197210 */ /* 0x000fc40007ffe019 */
[----:B------:R-:W-:Y:S02]  /*13e0*/  SHF.L.W.U32.HI R26, R28, 0x1e, R28 ;  /* 0x0000001e1c1a7819 */ /* 0x000fe40000010e1c */
[----:B------:R-:W-:Y:S01]  /*13f0*/  LOP3.LUT R10, R29, R10, RZ, 0x3c, !PT ;  /* 0x0000000a1d0a7212 */ /* 0x000fe200078e3cff */
[----:B------:R-:W-:Y:S01]  /*1400*/  VIADD R28, R25, 0x6ed9eba1 ;  /* 0x6ed9eba1191c7836 */ /* 0x000fe20000000000 */
[----:B------:R-:W-:Y:S02]  /*1410*/  LOP3.LUT R25, R27, R26, R23, 0x96, !PT ;  /* 0x0000001a1b197212 */ /* 0x000fe400078e9617 */
[----:B------:R-:W-:Y:S02]  /*1420*/  SHF.L.W.U32.HI R10, R10, 0x1, R10 ;  /* 0x000000010a0a7819 */ /* 0x000fe40000010e0a */
[----:B------:R-:W-:Y:S02]  /*1430*/  LEA.HI R25, R28, R25, R28, 0x5 ;  /* 0x000000191c197211 */ /* 0x000fe400078f281c */
[----:B------:R-:W-:-:S02]  /*1440*/  LOP3.LUT R29, R13, R19, R8, 0x96, !PT ;  /* 0x000000130d1d7212 */ /* 0x000fc400078e9608 */
[----:B------:R-:W-:Y:S02]  /*1450*/  IADD3 R24, PT, PT, R9, R25, R24 ;  /* 0x0000001909187210 */ /* 0x000fe40007ffe018 */
[----:B------:R-:W-:Y:S02]  /*1460*/  SHF.L.W.U32.HI R25, R27, 0x1e, R27 ;  /* 0x0000001e1b197819 */ /* 0x000fe40000010e1b */
[----:B------:R-:W-:Y:S01]  /*1470*/  LOP3.LUT R11, R29, R11, RZ, 0x3c, !PT ;  /* 0x0000000b1d0b7212 */ /* 0x000fe200078e3cff */
[----:B------:R-:W-:Y:S01]  /*1480*/  VIADD R27, R24, 0x6ed9eba1 ;  /* 0x6ed9eba1181b7836 */ /* 0x000fe20000000000 */
[----:B------:R-:W-:Y:S02]  /*1490*/  LOP3.LUT R24, R28, R25, R26, 0x96, !PT ;  /* 0x000000191c187212 */ /* 0x000fe400078e961a */
[----:B------:R-:W-:Y:S02]  /*14a0*/  SHF.L.W.U32.HI R11, R11, 0x1, R11 ;  /* 0x000000010b0b7819 */ /* 0x000fe40000010e0b */
[----:B------:R-:W-:-:S02]  /*14b0*/  LEA.HI R24, R27, R24, R27, 0x5 ;  /* 0x000000181b187211 */ /* 0x000fc400078f281b */
[----:B------:R-:W-:Y:S01]  /*14c0*/  LOP3.LUT R29, R14, R4, R9, 0x96, !PT ;  /* 0x000000040e1d7212 */ /* 0x000fe200078e9609 */
[----:B------:R2:W-:Y:S01]  /*14d0*/  STL.128 [R1+0x50], R8 ;  /* 0x0000500801007387 */ /* 0x0005e20000100c00 */
[----:B------:R-:W-:Y:S02]  /*14e0*/  IADD3 R23, PT, PT, R10, R24, R23 ;  /* 0x000000180a177210 */ /* 0x000fe40007ffe017 */
[----:B------:R-:W-:Y:S02]  /*14f0*/  SHF.L.W.U32.HI R24, R28, 0x1e, R28 ;  /* 0x0000001e1c187819 */ /* 0x000fe40000010e1c */
[----:B------:R-:W-:Y:S01]  /*1500*/  LOP3.LUT R12, R29, R12, RZ, 0x3c, !PT ;  /* 0x0000000c1d0c7212 */ /* 0x000fe200078e3cff */
[----:B------:R-:W-:Y:S01]  /*1510*/  VIADD R28, R23, 0x6ed9eba1 ;  /* 0x6ed9eba1171c7836 */ /* 0x000fe20000000000 */
[----:B------:R-:W-:Y:S02]  /*1520*/  LOP3.LUT R23, R27, R24, R25, 0x96, !PT ;  /* 0x000000181b177212 */ /* 0x000fe400078e9619 */
[----:B------:R-:W-:-:S02]  /*1530*/  SHF.L.W.U32.HI R12, R12, 0x1, R12 ;  /* 0x000000010c0c7819 */ /* 0x000fc40000010e0c */
[----:B------:R-:W-:Y:S02]  /*1540*/  LEA.HI R23, R28, R23, R28, 0x5 ;  /* 0x000000171c177211 */ /* 0x000fe400078f281c */
[----:B------:R-:W-:Y:S02]  /*1550*/  LOP3.LUT R29, R15, R5, R10, 0x96, !PT ;  /* 0x000000050f1d7212 */ /* 0x000fe400078e960a */
[----:B------:R-:W-:Y:S02]  /*1560*/  IADD3 R26, PT, PT, R11, R23, R26 ;  /* 0x000000170b1a7210 */ /* 0x000fe40007ffe01a */
[----:B------:R-:W-:Y:S02]  /*1570*/  SHF.L.W.U32.HI R23, R27, 0x1e, R27 ;  /* 0x0000001e1b177819 */ /* 0x000fe40000010e1b */
[----:B------:R-:W-:Y:S01]  /*1580*/  LOP3.LUT R13, R29, R13, RZ, 0x3c, !PT ;  /* 0x0000000d1d0d7212 */ /* 0x000fe200078e3cff */
[----:B------:R-:W-:Y:S01]  /*1590*/  VIADD R27, R26, 0x6ed9eba1 ;  /* 0x6ed9eba11a1b7836 */ /* 0x000fe20000000000 */
[----:B------:R-:W-:-:S02]  /*15a0*/  LOP3.LUT R26, R28, R23, R24, 0x96, !PT ;  /* 0x000000171c1a7212 */ /* 0x000fc400078e9618 */
[----:B------:R-:W-:Y:S02]  /*15b0*/  SHF.L.W.U32.HI R13, R13, 0x1, R13 ;  /* 0x000000010d0d7819 */ /* 0x000fe40000010e0d */
        /* <DEDUP_REMOVED lines=17> */
[----:B------:R-:W-:Y:S01]  /*16d0*/  LOP3.LUT R29, R18, R8, R13, 0x96, !PT ;  /* 0x00000008121d7212 */ /* 0x000fe200078e960d */
[----:B------:R3:W-:Y:S01]  /*16e0*/  STL.128 [R1+0x60], R12 ;  /* 0x0000600c01007387 */ /* 0x0007e20000100c00 */
        /* <DEDUP_REMOVED lines=15> */
[----:B------:R-:W-:Y:S02]  /*17e0*/  SHF.L.W.U32.HI R18, R18, 0x1, R18 ;  /* 0x0000000112127819 */ /* 0x000fe40000010e12 */
[----:B------:R-:W-:Y:S02]  /*17f0*/  IADD3 R26, PT, PT, R16, R26, R25 ;  /* 0x0000001a101a7210 */ /* 0x000fe40007ffe019 */
[----:B------:R-:W-:-:S03]  /*1800*/  LOP3.LUT R25, R19, R9, R14, 0x96, !PT ;  /* 0x0000000913197212 */ /* 0x000fc600078e960e */
[----:B------:R-:W-:Y:S01]  /*1810*/  VIADD R26, R26, 0x6ed9eba1 ;  /* 0x6ed9eba11a1a7836 */ /* 0x000fe20000000000 */
[----:B------:R-:W-:Y:S02]  /*1820*/  LOP3.LUT R17, R25, R17, RZ, 0x3c, !PT ;  /* 0x0000001119117212 */ /* 0x000fe400078e3cff */
[----:B------:R-:W-:Y:S02]  /*1830*/  LOP3.LUT R25, R27, R28, R23, 0x96, !PT ;  /* 0x0000001c1b197212 */ /* 0x000fe400078e9617 */
[----:B------:R-:W-:Y:S02]  /*1840*/  SHF.L.W.U32.HI R17, R17, 0x1, R17 ;  /* 0x0000000111117819 */ /* 0x000fe40000010e11 */
[----:B------:R-:W-:-:S04]  /*1850*/  LEA.HI R25, R26, R25, R26, 0x5 ;  /* 0x000000191a197211 */ /* 0x000fc800078f281a */
[----:B------:R-:W-:Y:S02]  /*1860*/  IADD3 R24, PT, PT, R17, R25, R24 ;  /* 0x0000001911187210 */ /* 0x000fe40007ffe018 */
[----:B------:R-:W-:-:S03]  /*1870*/  SHF.L.W.U32.HI R25, R27, 0x1e, R27 ;  /* 0x0000001e1b197819 */ /* 0x000fc60000010e1b */
[----:B------:R-:W-:Y:S01]  /*1880*/  VIADD R27, R24, 0x6ed9eba1 ;  /* 0x6ed9eba1181b7836 */ /* 0x000fe20000000000 */
[C---:B------:R-:W-:Y:S02]  /*1890*/  LOP3.LUT R24, R26.reuse, R25, R28, 0x96, !PT ;  /* 0x000000191a187212 */ /* 0x040fe400078e961c */
[----:B------:R-:W-:Y:S02]  /*18a0*/  SHF.L.W.U32.HI R26, R26, 0x1e, R26 ;  /* 0x0000001e1a1a7819 */ /* 0x000fe40000010e1a */
[----:B------:R-:W-:-:S04]  /*18b0*/  LEA.HI R24, R27, R24, R27, 0x5 ;  /* 0x000000181b187211 */ /* 0x000fc800078f281b */
[----:B------:R-:W-:Y:S02]  /*18c0*/  IADD3 R24, PT, PT, R18, R24, R23 ;  /* 0x0000001812187210 */ /* 0x000fe40007ffe017 */
[----:B------:R-:W-:-:S03]  /*18d0*/  LOP3.LUT R23, R5, R11, R16, 0x96, !PT ;  /* 0x0000000b05177212 */ /* 0x000fc600078e9610 */
[----:B------:R-:W-:Y:S01]  /*18e0*/  VIADD R24, R24, 0x6ed9eba1 ;  /* 0x6ed9eba118187836 */ /* 0x000fe20000000000 */
[----:B------:R-:W-:Y:S02]  /*18f0*/  LOP3.LUT R19, R23, R19, RZ, 0x3c, !PT ;  /* 0x0000001317137212 */ /* 0x000fe400078e3cff */
[----:B------:R-:W-:Y:S02]  /*1900*/  LOP3.LUT R23, R27, R26, R25, 0x96, !PT ;  /* 0x0000001a1b177212 */ /* 0x000fe400078e9619 */
[----:B------:R-:W-:Y:S02]  /*1910*/  SHF.L.W.U32.HI R19, R19, 0x1, R19 ;  /* 0x0000000113137819 */ /* 0x000fe40000010e13 */
[----:B------:R-:W-:-:S03]  /*1920*/  LEA.HI R23, R24, R23, R24, 0x5 ;  /* 0x0000001718177211 */ /* 0x000fc600078f2818 */
[----:B------:R4:W-:Y:S01]  /*1930*/  STL.128 [R1+0x70], R16 ;  /* 0x0000701001007387 */ /* 0x0009e20000100c00 */
[----:B------:R-:W-:Y:S02]  /*1940*/  IADD3 R29, PT, PT, R19, R23, R28 ;  /* 0x00000017131d7210 */ /* 0x000fe40007ffe01c */
[----:B------:R-:W-:Y:S02]  /*1950*/  LOP3.LUT R28, R6, R12, R17, 0x96, !PT ;  /* 0x0000000c061c7212 */ /* 0x000fe400078e9611 */
[----:B------:R-:W-:Y:S01]  /*1960*/  SHF.L.W.U32.HI R23, R27, 0x1e, R27 ;  /* 0x0000001e1b177819 */ /* 0x000fe20000010e1b */
[----:B------:R-:W-:Y:S01]  /*1970*/  VIADD R27, R29, 0x6ed9eba1 ;  /* 0x6ed9eba11d1b7836 */ /* 0x000fe20000000000 */
[----:B------:R-:W-:Y:S02]  /*1980*/  LOP3.LUT R28, R28, R4, RZ, 0x3c, !PT ;  /* 0x000000041c1c7212 */ /* 0x000fe400078e3cff */
[----:B------:R-:W-:Y:S02]  /*1990*/  LOP3.LUT R29, R24, R23, R26, 0x96, !PT ;  /* 0x00000017181d7212 */ /* 0x000fe400078e961a */
[----:B-1----:R-:W-:-:S02]  /*19a0*/  SHF.L.W.U32.HI R4, R28, 0x1, R28 ;  /* 0x000000011c047819 */ /* 0x002fc40000010e1c */
[----:B------:R-:W-:Y:S02]  /*19b0*/  LEA.HI R28, R27, R29, R27, 0x5 ;  /* 0x0000001d1b1c7211 */ /* 0x000fe400078f281b */
[----:B------:R-:W-:Y:S02]  /*19c0*/  SHF.L.W.U32.HI R24, R24, 0x1e, R24 ;  /* 0x0000001e18187819 */ /* 0x000fe40000010e18 */
[----:B------:R-:W-:Y:S02]  /*19d0*/  IADD3 R28, PT, PT, R4, R28, R25 ;  /* 0x0000001c041c7210 */ /* 0x000fe40007ffe019 */
[----:B------:R-:W-:Y:S02]  /*19e0*/  LOP3.LUT R25, R7, R13, R18, 0x96, !PT ;  /* 0x0000000d07197212 */ /* 0x000fe400078e9612 */
[----:B------:R-:W-:Y:S01]  /*19f0*/  LOP3.LUT R29, R27, R24, R23, 0x96, !PT ;  /* 0x000000181b1d7212 */ /* 0x000fe200078e9617 */
[----:B------:R-:W-:Y:S01]  /*1a00*/  VIADD R28, R28, 0x6ed9eba1 ;  /* 0x6ed9eba11c1c7836 */ /* 0x000fe20000000000 */
[----:B------:R-:W-:-:S02]  /*1a10*/  LOP3.LUT R25, R25, R5, RZ, 0x3c, !PT ;  /* 0x0000000519197212 */ /* 0x000fc400078e3cff */
[----:B------:R-:W-:Y:S02]  /*1a20*/  SHF.L.W.U32.HI R27, R27, 0x1e, R27 ;  /* 0x0000001e1b1b7819 */ /* 0x000fe40000010e1b */
[----:B------:R-:W-:Y:S02]  /*1a30*/  SHF.L.W.U32.HI R5, R25, 0x1, R25 ;  /* 0x0000000119057819 */ /* 0x000fe40000010e19 */
[----:B------:R-:W-:Y:S02]  /*1a40*/  LEA.HI R25, R28, R29, R28, 0x5 ;  /* 0x0000001d1c197211 */ /* 0x000fe400078f281c */
[----:B------:R-:W-:Y:S02]  /*1a50*/  LOP3.LUT R29, R8, R14, R19, 0x96, !PT ;  /* 0x0000000e081d7212 */ /* 0x000fe400078e9613 */
[----:B------:R-:W-:Y:S02]  /*1a60*/  IADD3 R25, PT, PT, R5, R25, R26 ;  /* 0x0000001905197210 */ /* 0x000fe40007ffe01a */
[----:B------:R-:W-:-:S02]  /*1a70*/  LOP3.LUT R6, R29, R6, RZ, 0x3c, !PT ;  /* 0x000000061d067212 */ /* 0x000fc400078e3cff */
[----:B------:R-:W-:Y:S01]  /*1a80*/  LOP3.LUT R26, R28, R27, R24, 0x96, !PT ;  /* 0x0000001b1c1a7212 */ /* 0x000fe200078e9618 */
[----:B------:R-:W-:Y:S01]  /*1a90*/  VIADD R25, R25, 0x6ed9eba1 ;  /* 0x6ed9eba119197836 */ /* 0x000fe20000000000 */
[----:B------:R-:W-:Y:S02]  /*1aa0*/  SHF.L.W.U32.HI R6, R6, 0x1, R6 ;  /* 0x0000000106067819 */ /* 0x000fe40000010e06 */
        /* <DEDUP_REMOVED lines=16> */
[----:B--2---:R-:W-:-:S02]  /*1bb0*/  SHF.L.W.U32.HI R8, R24, 0x1, R24 ;  /* 0x0000000118087819 */ /* 0x004fc40000010e18 */
        /* <DEDUP_REMOVED lines=17> */
[----:B------:R-:W-:-:S02]  /*1cd0*/  SHF.L.W.U32.HI R26, R26, 0x1e, R26 ;  /* 0x0000001e1a1a7819 */ /* 0x000fc40000010e1a */
        /* <DEDUP_REMOVED lines=14> */
[----:B---3--:R-:W-:-:S02]  /*1dc0*/  SHF.L.W.U32.HI R12, R24, 0x1, R24 ;  /* 0x00000001180c7819 */ /* 0x008fc40000010e18 */
        /* <DEDUP_REMOVED lines=32> */
[----:B----4-:R-:W-:-:S02]  /*1fd0*/  SHF.L.W.U32.HI R16, R24, 0x1, R24 ;  /* 0x0000000118107819 */ /* 0x010fc40000010e18 */
        /* <DEDUP_REMOVED lines=118> */
[----:B------:R-:W-:Y:S02]  /*2740*/  LOP3.LUT R23, R17, R7, R12, 0x96, !PT ;  /* 0x0000000711177212 */ /* 0x000fe400078e960c */
[----:B------:R-:W-:Y:S01]  /*2750*/  LOP3.LUT R29, R18, R8, R13, 0x96, !PT ;  /* 0x00000008121d7212 */ /* 0x000fe200078e960d */
[----:B------:R-:W-:Y:S01]  /*2760*/  VIADD R26, R26, 0x8f1bbcdc ;  /* 0x8f1bbcdc1a1a7836 */ /* 0x000fe20000000000 */
[----:B------:R-:W-:Y:S02]  /*2770*/  LOP3.LUT R15, R23, R15, RZ, 0x3c, !PT ;  /* 0x0000000f170f7212 */ /* 0x000fe400078e3cff */
[----:B------:R-:W-:Y:S02]  /*2780*/  LOP3.LUT R23, R28, R27, R25, 0xe8, !PT ;  /* 0x0000001b1c177212 */ /* 0x000fe400078ee819 */
[----:B------:R-:W-:-:S02]  /*2790*/  SHF.L.W.U32.HI R15, R15, 0x1, R15 ;  /* 0x000000010f0f7819 */ /* 0x000fc40000010e0f */
[C---:B------:R-:W-:Y:S02]  /*27a0*/  LEA.HI R23, R26.reuse, R23, R26, 0x5 ;  /* 0x000000171a177211 */ /* 0x040fe400078f281a */
[----:B------:R-:W-:Y:S01]  /*27b0*/  SHF.L.W.U32.HI R25, R25, 0x1e, R25 ;  /* 0x0000001e19197819 */ /* 0x000fe20000010e19 */
[----:B------:R3:W-:Y:S01]  /*27c0*/  STL.128 [R1+0xe0], R12 ;  /* 0x0000e00c01007387 */ /* 0x0007e20000100c00 */
[----:B------:R-:W-:Y:S02]  /*27d0*/  IADD3 R23, PT, PT, R15, R23, R24 ;  /* 0x000000170f177210 */ /* 0x000fe40007ffe018 */
[----:B------:R-:W-:Y:S02]  /*27e0*/  LOP3.LUT R24, R29, R16, RZ, 0x3c, !PT ;  /* 0x000000101d187212 */ /* 0x000fe400078e3cff */
[----:B------:R-:W-:Y:S01]  /*27f0*/  LOP3.LUT R29, R26, R25, R28, 0x96, !PT ;  /* 0x000000191a1d7212 */ /* 0x000fe200078e961c */
[----:B------:R-:W-:Y:S01]  /*2800*/  VIADD R23, R23, 0x8f1bbcdc ;  /* 0x8f1bbcdc17177836 */ /* 0x000fe20000000000 */
[----:B----4-:R-:W-:-:S02]  /*2810*/  SHF.L.W.U32.HI R16, R24, 0x1, R24 ;  /* 0x0000000118107819 */ /* 0x010fc40000010e18 */
[----:B------:R-:W-:Y:S02]  /*2820*/  SHF.L.W.U32.HI R26, R26, 0x1e, R26 ;  /* 0x0000001e1a1a7819 */ /* 0x000fe40000010e1a */
[C---:B------:R-:W-:Y:S02]  /*2830*/  LEA.HI R24, R23.reuse, R29, R23, 0x5 ;  /* 0x0000001d17187211 */ /* 0x040fe400078f2817 */
[----:B------:R-:W-:Y:S02]  /*2840*/  LOP3.LUT R29, R23, R26, R25, 0x96, !PT ;  /* 0x0000001a171d7212 */ /* 0x000fe400078e9619 */
[----:B------:R-:W-:Y:S02]  /*2850*/  IADD3 R24, PT, PT, R16, R24, R27 ;  /* 0x0000001810187210 */ /* 0x000fe40007ffe01b */
[----:B------:R-:W-:Y:S02]  /*2860*/  LOP3.LUT R27, R19, R9, R14, 0x96, !PT ;  /* 0x00000009131b7212 */ /* 0x000fe400078e960e */
[----:B------:R-:W-:Y:S01]  /*2870*/  SHF.L.W.U32.HI R23, R23, 0x1e, R23 ;  /* 0x0000001e17177819 */ /* 0x000fe20000010e17 */
[----:B------:R-:W-:Y:S01]  /*2880*/  VIADD R24, R24, 0xca62c1d6 ;  /* 0xca62c1d618187836 */ /* 0x000fe20000000000 */
[----:B------:R-:W-:-:S04]  /*2890*/  LOP3.LUT R27, R27, R17, RZ, 0x3c, !PT ;  /* 0x000000111b1b7212 */ /* 0x000fc800078e3cff */
[----:B------:R-:W-:Y:S02]  /*28a0*/  SHF.L.W.U32.HI R17, R27, 0x1, R27 ;  /* 0x000000011b117819 */ /* 0x000fe40000010e1b */
[----:B------:R-:W-:Y:S02]  /*28b0*/  LEA.HI R27, R24, R29, R24, 0x5 ;  /* 0x0000001d181b7211 */ /* 0x000fe400078f2818 */
[----:B------:R-:W-:Y:S02]  /*28c0*/  LOP3.LUT R29, R4, R10, R15, 0x96, !PT ;  /* 0x0000000a041d7212 */ /* 0x000fe400078e960f */
[----:B------:R-:W-:Y:S02]  /*28d0*/  IADD3 R27, PT, PT, R17, R27, R28 ;  /* 0x0000001b111b7210 */ /* 0x000fe40007ffe01c */
[----:B------:R-:W-:Y:S02]  /*28e0*/  LOP3.LUT R18, R29, R18, RZ, 0x3c, !PT ;  /* 0x000000121d127212 */ /* 0x000fe400078e3cff */
[----:B------:R-:W-:Y:S01]  /*28f0*/  LOP3.LUT R28, R24, R23, R26, 0x96, !PT ;  /* 0x00000017181c7212 */ /* 0x000fe200078e961a */
[----:B------:R-:W-:Y:S01]  /*2900*/  VIADD R27, R27, 0xca62c1d6 ;  /* 0xca62c1d61b1b7836 */ /* 0x000fe20000000000 */
[----:B------:R-:W-:-:S02]  /*2910*/  SHF.L.W.U32.HI R18, R18, 0x1, R18 ;  /* 0x0000000112127819 */ /* 0x000fc40000010e12 */
        /* <DEDUP_REMOVED lines=9> */
[----:B------:R-:W-:Y:S01]  /*29b0*/  STL.128 [R1+0xf0], R16 ;  /* 0x0000f01001007387 */ /* 0x000fe20000100c00 */
        /* <DEDUP_REMOVED lines=26> */
[----:B------:R-:W-:Y:S02]  /*2b60*/  LOP3.LUT R29, R10, R16, R5, 0x96, !PT ;  /* 0x000000100a1d7212 */ /* 0x000fe400078e9605 */
[----:B------:R-:W-:-:S02]  /*2b70*/  LOP3.LUT R7, R28, R7, RZ, 0x3c, !PT ;  /* 0x000000071c077212 */ /* 0x000fc400078e3cff */
[----:B------:R-:W-:Y:S02]  /*2b80*/  LOP3.LUT R28, R29, R8, RZ, 0x3c, !PT ;  /* 0x000000081d1c7212 */ /* 0x000fe400078e3cff */
[----:B------:R-:W-:Y:S02]  /*2b90*/  SHF.L.W.U32.HI R7, R7, 0x1, R7 ;  /* 0x0000000107077819 */ /* 0x000fe40000010e07 */
[----:B--2---:R-:W-:Y:S02]  /*2ba0*/  SHF.L.W.U32.HI R8, R28, 0x1, R28 ;  /* 0x000000011c087819 */ /* 0x004fe40000010e1c */
[----:B------:R-:W-:Y:S01]  /*2bb0*/  LOP3.LUT R28, R12, R18, R7, 0x96, !PT ;  /* 0x000000120c1c7212 */ /* 0x000fe200078e9607 */
[----:B------:R1:W-:Y:S01]  /*2bc0*/  STL.128 [R1+0x100], R4 ;  /* 0x0001000401007387 */ /* 0x0003e20000100c00 */
[----:B------:R-:W-:Y:S02]  /*2bd0*/  LOP3.LUT R29, R11, R17, R6, 0x96, !PT ;  /* 0x000000110b1d7212 */ /* 0x000fe400078e9606 */
[----:B------:R-:W-:-:S02]  /*2be0*/  LOP3.LUT R28, R28, R10, RZ, 0x3c, !PT ;  /* 0x0000000a1c1c7212 */ /* 0x000fc400078e3cff */
[----:B------:R-:W-:Y:S02]  /*2bf0*/  LOP3.LUT R10, R13, R19, R8, 0x96, !PT ;  /* 0x000000130d0a7212 */ /* 0x000fe400078e9608 */
[----:B------:R-:W-:Y:S02]  /*2c00*/  LOP3.LUT R29, R29, R9, RZ, 0x3c, !PT ;  /* 0x000000091d1d7212 */ /* 0x000fe400078e3cff */
[----:B------:R-:W-:Y:S02]  /*2c10*/  LOP3.LUT R10, R10, R11, RZ, 0x3c, !PT ;  /* 0x0000000b0a0a7212 */ /* 0x000fe400078e3cff */
[----:B------:R-:W-:Y:S02]  /*2c20*/  SHF.L.W.U32.HI R9, R29, 0x1, R29 ;  /* 0x000000011d097819 */ /* 0x000fe40000010e1d */
[----:B------:R-:W-:Y:S02]  /*2c30*/  SHF.L.W.U32.HI R11, R10, 0x1, R10 ;  /* 0x000000010a0b7819 */ /* 0x000fe40000010e0a */
[----:B------:R-:W-:-:S02]  /*2c40*/  LOP3.LUT R29, R14, R4, R9, 0x96, !PT ;  /* 0x000000040e1d7212 */ /* 0x000fc400078e9609 */
[----:B------:R-:W-:Y:S02]  /*2c50*/  LOP3.LUT R10, R16, R6, R11, 0x96, !PT ;  /* 0x00000006100a7212 */ /* 0x000fe400078e960b */
[----:B---3--:R-:W-:Y:S02]  /*2c60*/  LOP3.LUT R12, R29, R12, RZ, 0x3c, !PT ;  /* 0x0000000c1d0c7212 */ /* 0x008fe400078e3cff */
[----:B------:R-:W-:Y:S02]  /*2c70*/  LOP3.LUT R29, R10, R14, RZ, 0x3c, !PT ;  /* 0x0000000e0a1d7212 */ /* 0x000fe400078e3cff */
[----:B------:R-:W-:Y:S01]  /*2c80*/  SHF.L.W.U32.HI R10, R25, 0x1e, R25 ;  /* 0x0000001e190a7819 */ /* 0x000fe20000010e19 */
[----:B------:R-:W-:Y:S01]  /*2c90*/  VIADD R25, R26, 0xca62c1d6 ;  /* 0xca62c1d61a197836 */ /* 0x000fe20000000000 */
[----:B------:R-:W-:Y:S02]  /*2ca0*/  SHF.L.W.U32.HI R12, R12, 0x1, R12 ;  /* 0x000000010c0c7819 */ /* 0x000fe40000010e0c */
[----:B------:R-:W-:-:S02]  /*2cb0*/  LOP3.LUT R26, R27, R10, R24, 0x96, !PT ;  /* 0x0000000a1b1a7212 */ /* 0x000fc400078e9618 */
[----:B------:R-:W-:Y:S02]  /*2cc0*/  SHF.L.W.U32.HI R27, R27, 0x1e, R27 ;  /* 0x0000001e1b1b7819 */ /* 0x000fe40000010e1b */
[----:B------:R-:W-:-:S04]  /*2cd0*/  LEA.HI R26, R25, R26, R25, 0x5 ;  /* 0x0000001a191a7211 */ /* 0x000fc800078f2819 */
[----:B------:R-:W-:Y:S02]  /*2ce0*/  IADD3 R26, PT, PT, R7, R26, R23 ;  /* 0x0000001a071a7210 */ /* 0x000fe40007ffe017 */
[----:B------:R-:W-:-:S03]  /*2cf0*/  LOP3.LUT R23, R25, R27, R10, 0x96, !PT ;  /* 0x0000001b19177212 */ /* 0x000fc600078e960a */
[----:B-1----:R-:W-:-:S05]  /*2d00*/  VIADD R6, R26, 0xca62c1d6 ;  /* 0xca62c1d61a067836 */ /* 0x002fca0000000000 */
[----:B------:R-:W-:-:S04]  /*2d10*/  LEA.HI R23, R6, R23, R6, 0x5 ;  /* 0x0000001706177211 */ /* 0x000fc800078f2806 */
[----:B------:R-:W-:Y:S02]  /*2d20*/  IADD3 R14, PT, PT, R8, R23, R24 ;  /* 0x00000017080e7210 */ /* 0x000fe40007ffe018 */
[----:B------:R-:W-:Y:S02]  /*2d30*/  SHF.L.W.U32.HI R24, R25, 0x1e, R25 ;  /* 0x0000001e19187819 */ /* 0x000fe40000010e19 */
[----:B------:R-:W-:Y:S01]  /*2d40*/  SHF.L.W.U32.HI R25, R6, 0x1e, R6 ;  /* 0x0000001e06197819 */ /* 0x000fe20000010e06 */
[----:B------:R-:W-:Y:S01]  /*2d50*/  VIADD R14, R14, 0xca62c1d6 ;  /* 0xca62c1d60e0e7836 */ /* 0x000fe20000000000 */
[----:B------:R-:W-:-:S04]  /*2d60*/  LOP3.LUT R23, R6, R24, R27, 0x96, !PT ;  /* 0x0000001806177212 */ /* 0x000fc800078e961b */
[C---:B------:R-:W-:Y:S02]  /*2d70*/  LEA.HI R23, R14.reuse, R23, R14, 0x5 ;  /* 0x000000170e177211 */ /* 0x040fe400078f280e */
[----:B------:R-:W-:Y:S02]  /*2d80*/  LOP3.LUT R6, R14, R25, R24, 0x96, !PT ;  /* 0x000000190e067212 */ /* 0x000fe400078e9618 */
[----:B------:R-:W-:Y:S02]  /*2d90*/  IADD3 R23, PT, PT, R9, R23, R10 ;  /* 0x0000001709177210 */ /* 0x000fe40007ffe00a */
[----:B------:R-:W-:Y:S02]  /*2da0*/  SHF.L.W.U32.HI R10, R28, 0x1, R28 ;  /* 0x000000011c0a7819 */ /* 0x000fe40000010e1c */
[----:B------:R-:W-:Y:S01]  /*2db0*/  SHF.L.W.U32.HI R14, R14, 0x1e, R14 ;  /* 0x0000001e0e0e7819 */ /* 0x000fe20000010e0e */
[----:B------:R-:W-:Y:S01]  /*2dc0*/  VIADD R23, R23, 0xca62c1d6 ;  /* 0xca62c1d617177836 */ /* 0x000fe20000000000 */
[----:B------:R-:W-:Y:S01]  /*2dd0*/  LOP3.LUT R26, R15, R5, R10, 0x96, !PT ;  /* 0x000000050f1a7212 */ /* 0x000fe200078e960a */
[----:B------:R1:W-:Y:S03]  /*2de0*/  STL.128 [R1+0x110], R8 ;  /* 0x0001100801007387 */ /* 0x0003e60000100c00 */
[----:B------:R-:W-:-:S02]  /*2df0*/  LEA.HI R6, R23, R6, R23, 0x5 ;  /* 0x0000000617067211 */ /* 0x000fc400078f2817 */
[----:B------:R-:W-:Y:S02]  /*2e00*/  LOP3.LUT R13, R26, R13, RZ, 0x3c, !PT ;  /* 0x0000000d1a0d7212 */ /* 0x000fe400078e3cff */
[----:B------:R-:W-:Y:S02]  /*2e10*/  IADD3 R6, PT, PT, R10, R6, R27 ;  /* 0x000000060a067210 */ /* 0x000fe40007ffe01b */
[C---:B------:R-:W-:Y:S02]  /*2e20*/  LOP3.LUT R27, R23.reuse, R14, R25, 0x96, !PT ;  /* 0x0000000e171b7212 */ /* 0x040fe400078e9619 */
[----:B------:R-:W-:Y:S01]  /*2e30*/  SHF.L.W.U32.HI R23, R23, 0x1e, R23 ;  /* 0x0000001e17177819 */ /* 0x000fe20000010e17 */
[----:B------:R-:W-:Y:S01]  /*2e40*/  VIADD R6, R6, 0xca62c1d6 ;  /* 0xca62c1d606067836 */ /* 0x000fe20000000000 */
[----:B------:R-:W-:-:S04]  /*2e50*/  SHF.L.W.U32.HI R13, R13, 0x1, R13 ;  /* 0x000000010d0d7819 */ /* 0x000fc80000010e0d */
[----:B------:R-:W-:-:S04]  /*2e60*/  LEA.HI R27, R6, R27, R6, 0x5 ;  /* 0x0000001b061b7211 */ /* 0x000fc800078f2806 */
[----:B------:R-:W-:Y:S02]  /*2e70*/  IADD3 R27, PT, PT, R11, R27, R24 ;  /* 0x0000001b0b1b7210 */ /* 0x000fe40007ffe018 */
[C---:B------:R-:W-:Y:S02]  /*2e80*/  LOP3.LUT R24, R6.reuse, R23, R14, 0x96, !PT ;  /* 0x0000001706187212 */ /* 0x040fe400078e960e */
[----:B------:R-:W-:Y:S01]  /*2e90*/  SHF.L.W.U32.HI R6, R6, 0x1e, R6 ;  /* 0x0000001e06067819 */ /* 0x000fe20000010e06 */
[----:B------:R-:W-:-:S05]  /*2ea0*/  VIADD R27, R27, 0xca62c1d6 ;  /* 0xca62c1d61b1b7836 */ /* 0x000fca0000000000 */
[----:B------:R-:W-:-:S04]  /*2eb0*/  LEA.HI R24, R27, R24, R27, 0x5 ;  /* 0x000000181b187211 */ /* 0x000fc800078f281b */
[----:B------:R-:W-:Y:S02]  /*2ec0*/  IADD3 R24, PT, PT, R12, R24, R25 ;  /* 0x000000180c187210 */ /* 0x000fe40007ffe019 */
[C---:B------:R-:W-:Y:S02]  /*2ed0*/  LOP3.LUT R25, R27.reuse, R6, R23, 0x96, !PT ;  /* 0x000000061b197212 */ /* 0x040fe400078e9617 */
[----:B------:R-:W-:Y:S01]  /*2ee0*/  SHF.L.W.U32.HI R27, R27, 0x1e, R27 ;  /* 0x0000001e1b1b7819 */ /* 0x000fe20000010e1b */
[----:B------:R-:W-:Y:S01]  /*2ef0*/  VIADD R26, R24, 0xca62c1d6 ;  /* 0xca62c1d6181a7836 */ /* 0x000fe20000000000 */
[----:B------:R-:W-:-:S04]  /*2f00*/  LOP3.LUT R24, R17, R7, R12, 0x96, !PT ;  /* 0x0000000711187212 */ /* 0x000fc800078e960c */
[----:B------:R-:W-:Y:S02]  /*2f10*/  LEA.HI R25, R26, R25, R26, 0x5 ;  /* 0x000000191a197211 */ /* 0x000fe400078f281a */
[----:B------:R-:W-:Y:S02]  /*2f20*/  LOP3.LUT R15, R24, R15, RZ, 0x3c, !PT ;  /* 0x0000000f180f7212 */ /* 0x000fe400078e3cff */
[----:B------:R-:W-:Y:S02]  /*2f30*/  IADD3 R7, PT, PT, R13, R25, R14 ;  /* 0x000000190d077210 */ /* 0x000fe40007ffe00e */
[C---:B------:R-:W-:Y:S02]  /*2f40*/  LOP3.LUT R24, R26.reuse, R27, R6, 0x96, !PT ;  /* 0x0000001b1a187212 */ /* 0x040fe400078e9606 */
[----:B------:R-:W-:Y:S01]  /*2f50*/  SHF.L.W.U32.HI R14, R29, 0x1, R29 ;  /* 0x000000011d0e7819 */ /* 0x000fe20000010e1d */
[----:B------:R-:W-:Y:S01]  /*2f60*/  VIADD R7, R7, 0xca62c1d6 ;  /* 0xca62c1d607077836 */ /* 0x000fe20000000000 */
[----:B------:R-:W-:-:S02]  /*2f70*/  SHF.L.W.U32.HI R26, R26, 0x1e, R26 ;  /* 0x0000001e1a1a7819 */ /* 0x000fc40000010e1a */
[----:B------:R-:W-:Y:S02]  /*2f80*/  SHF.L.W.U32.HI R15, R15, 0x1, R15 ;  /* 0x000000010f0f7819 */ /* 0x000fe40000010e0f */
[----:B------:R-:W-:Y:S02]  /*2f90*/  LEA.HI R24, R7, R24, R7, 0x5 ;  /* 0x0000001807187211 */ /* 0x000fe400078f2807 */
[----:B------:R-:W-:Y:S01]  /*2fa0*/  LOP3.LUT R28, R19, R9, R14, 0x96, !PT ;  /* 0x00000009131c7212 */ /* 0x000fe200078e960e */
[----:B------:R2:W-:Y:S01]  /*2fb0*/  STL.128 [R1+0x120], R12 ;  /* 0x0001200c01007387 */ /* 0x0005e20000100c00 */
[----:B------:R-:W-:Y:S02]  /*2fc0*/  IADD3 R24, PT, PT, R14, R24, R23 ;  /* 0x000000180e187210 */ /* 0x000fe40007ffe017 */
[C---:B------:R-:W-:Y:S02]  /*2fd0*/  LOP3.LUT R23, R7.reuse, R26, R27, 0x96, !PT ;  /* 0x0000001a07177212 */ /* 0x040fe400078e961b */
[----:B------:R-:W-:Y:S01]  /*2fe0*/  SHF.L.W.U32.HI R7, R7, 0x1e, R7 ;  /* 0x0000001e07077819 */ /* 0x000fe20000010e07 */
[----:B------:R-:W-:Y:S01]  /*2ff0*/  VIADD R24, R24, 0xca62c1d6 ;  /* 0xca62c1d618187836 */ /* 0x000fe20000000000 */
[----:B------:R-:W-:-:S02]  /*3000*/  LOP3.LUT R28, R28, R17, RZ, 0x3c, !PT ;  /* 0x000000111c1c7212 */ /* 0x000fc400078e3cff */
[----:B------:R-:W-:Y:S02]  /*3010*/  LOP3.LUT R17, R4, R10, R15, 0x96, !PT ;  /* 0x0000000a04117212 */ /* 0x000fe400078e960f */
[C---:B------:R-:W-:Y:S02]  /*3020*/  LEA.HI R23, R24.reuse, R23, R24, 0x5 ;  /* 0x0000001718177211 */ /* 0x040fe400078f2818 */
[----:B------:R-:W-:Y:S02]  /*3030*/  LOP3.LUT R25, R24, R7, R26, 0x96, !PT ;  /* 0x0000000718197212 */ /* 0x000fe400078e961a */
[----:B------:R-:W-:Y:S02]  /*3040*/  IADD3 R6, PT, PT, R15, R23, R6 ;  /* 0x000000170f067210 */ /* 0x000fe40007ffe006 */
[----:B------:R-:W-:Y:S02]  /*3050*/  LOP3.LUT R23, R18, R8, R13, 0x96, !PT ;  /* 0x0000000812177212 */ /* 0x000fe400078e960d */
[----:B------:R-:W-:Y:S01]  /*3060*/  SHF.L.W.U32.HI R24, R24, 0x1e, R24 ;  /* 0x0000001e18187819 */ /* 0x000fe20000010e18 */
[----:B------:R-:W-:Y:S01]  /*3070*/  VIADD R6, R6, 0xca62c1d6 ;  /* 0xca62c1d606067836 */ /* 0x000fe20000000000 */
[----:B------:R-:W-:-:S02]  /*3080*/  LOP3.LUT R23, R23, R16, RZ, 0x3c, !PT ;  /* 0x0000001017177212 */ /* 0x000fc400078e3cff */
[----:B-1----:R-:W-:Y:S02]  /*3090*/  SHF.L.W.U32.HI R9, R28, 0x1, R28 ;  /* 0x000000011c097819 */ /* 0x002fe40000010e1c */
[----:B------:R-:W-:Y:S02]  /*30a0*/  SHF.L.W.U32.HI R8, R23, 0x1, R23 ;  /* 0x0000000117087819 */ /* 0x000fe40000010e17 */
[C---:B------:R-:W-:Y:S02]  /*30b0*/  LEA.HI R25, R6.reuse, R25, R6, 0x5 ;  /* 0x0000001906197211 */ /* 0x040fe400078f2806 */
[----:B------:R-:W-:Y:S02]  /*30c0*/  LOP3.LUT R23, R6, R24, R7, 0x96, !PT ;  /* 0x0000001806177212 */ /* 0x000fe400078e9607 */
[----:B------:R-:W-:Y:S02]  /*30d0*/  IADD3 R25, PT, PT, R8, R25, R27 ;  /* 0x0000001908197210 */ /* 0x000fe40007ffe01b */
[----:B------:R-:W-:-:S02]  /*30e0*/  LOP3.LUT R4, R5, R11, R8, 0x96, !PT ;  /* 0x0000000b05047212 */ /* 0x000fc400078e9608 */
[----:B------:R-:W-:Y:S01]  /*30f0*/  SHF.L.W.U32.HI R6, R6, 0x1e, R6 ;  /* 0x0000001e06067819 */ /* 0x000fe20000010e06 */
[----:B------:R-:W-:Y:S01]  /*3100*/  VIADD R25, R25, 0xca62c1d6 ;  /* 0xca62c1d619197836 */ /* 0x000fe20000000000 */
[----:B------:R-:W-:Y:S02]  /*3110*/  LOP3.LUT R17, R17, R18, RZ, 0x3c, !PT ;  /* 0x0000001211117212 */ /* 0x000fe400078e3cff */
[----:B------:R-:W-:Y:S01]  /*3120*/  LOP3.LUT R4, R4, R19, RZ, 0x3c, !PT ;  /* 0x0000001304047212 */ /* 0x000fe200078e3cff */
[----:B------:R-:W-:Y:S01]  /*3130*/  IMAD.IADD R2, R6, 0x1, R2 ;  /* 0x0000000106027824 */ /* 0x000fe200078e0202 */
[C---:B------:R-:W-:Y:S02]  /*3140*/  LEA.HI R23, R25.reuse, R23, R25, 0x5 ;  /* 0x0000001719177211 */ /* 0x040fe400078f2819 */
[----:B------:R-:W-:Y:S02]  /*3150*/  LOP3.LUT R5, R25, R6, R24, 0x96, !PT ;  /* 0x0000000619057212 */ /* 0x000fe400078e9618 */
[----:B------:R-:W-:-:S02]  /*3160*/  IADD3 R23, PT, PT, R9, R23, R26 ;  /* 0x0000001709177210 */ /* 0x000fc40007ffe01a */
[----:B------:R-:W-:Y:S02]  /*3170*/  SHF.L.W.U32.HI R10, R17, 0x1, R17 ;  /* 0x00000001110a7819 */ /* 0x000fe40000010e11 */
[----:B------:R-:W-:Y:S01]  /*3180*/  SHF.L.W.U32.HI R11, R4, 0x1, R4 ;  /* 0x00000001040b7819 */ /* 0x000fe20000010e04 */
[----:B------:R-:W-:-:S04]  /*3190*/  VIADD R16, R23, 0xca62c1d6 ;  /* 0xca62c1d617107836 */ /* 0x000fc80000000000 */
[----:B------:R2:W-:Y:S01]  /*31a0*/  STL.128 [R1+0x130], R8 ;  /* 0x0001300801007387 */ /* 0x0005e20000100c00 */
[----:B------:R-:W-:Y:S02]  /*31b0*/  LEA.HI R4, R16, R5, R16, 0x5 ;  /* 0x0000000510047211 */ /* 0x000fe400078f2810 */
[----:B------:R-:W-:Y:S02]  /*31c0*/  SHF.L.W.U32.HI R5, R25, 0x1e, R25 ;  /* 0x0000001e19057819 */ /* 0x000fe40000010e19 */
[----:B------:R-:W-:Y:S02]  /*31d0*/  IADD3 R7, PT, PT, R10, R4, R7 ;  /* 0x000000040a077210 */ /* 0x000fe40007ffe007 */
[C---:B------:R-:W-:Y:S01]  /*31e0*/  LOP3.LUT R4, R16.reuse, R5, R6, 0x96, !PT ;  /* 0x0000000510047212 */ /* 0x040fe200078e9606 */
[----:B------:R-:W-:Y:S01]  /*31f0*/  IMAD.IADD R0, R5, 0x1, R0 ;  /* 0x0000000105007824 */ /* 0x000fe200078e0200 */
[----:B------:R-:W-:Y:S01]  /*3200*/  LEA.HI R3, R16, R3, R16, 0x1e ;  /* 0x0000000310037211 */ /* 0x000fe200078ff010 */
[----:B------:R-:W-:-:S04]  /*3210*/  VIADD R7, R7, 0xca62c1d6 ;  /* 0xca62c1d607077836 */ /* 0x000fc80000000000 */
[C---:B------:R-:W-:Y:S01]  /*3220*/  IMAD.IADD R20, R7.reuse, 0x1, R20 ;  /* 0x0000000107147824 */ /* 0x040fe200078e0214 */
[----:B------:R-:W-:-:S04]  /*3230*/  LEA.HI R4, R7, R4, R7, 0x5 ;  /* 0x0000000407047211 */ /* 0x000fc800078f2807 */
[----:B------:R-:W-:-:S04]  /*3240*/  IADD3 R4, PT, PT, R11, R4, R24 ;  /* 0x000000040b047210 */ /* 0x000fc80007ffe018 */
[----:B------:R-:W-:Y:S01]  /*3250*/  IADD3 R21, PT, PT, R4, -0x359d3e2a, R21 ;  /* 0xca62c1d604157810 */ /* 0x000fe20007ffe015 */
[----:B--2---:R-:W-:Y:S06]  /*3260*/  BRA.U !UP0, `(.L_x_5) ;  /* 0xffffffcd08ac7547 */ /* 0x004fec000b83ffff */
[----:B------:R1:W-:Y:S01]  /*3270*/  STL.128 [R1+0x30], RZ ;  /* 0x000030ff01007387 */ /* 0x0003e20000100c00 */
[----:B------:R-:W-:Y:S01]  /*3280*/  UISETP.GT.U32.AND UP0, UPT, UR6, 0xffffb, UPT ;  /* 0x000ffffb0600788c */ /* 0x000fe2000bf04070 */
[----:B------:R-:W-:Y:S02]  /*3290*/  IMAD.MOV.U32 R4, RZ, RZ, RZ ;  /* 0x000000ffff047224 */ /* 0x000fe400078e00ff */
[----:B------:R1:W-:Y:S04]  /*32a0*/  STL.128 [R1+0x20], RZ ;  /* 0x000020ff01007387 */ /* 0x0003e80000100c00 */
[----:B------:R1:W-:Y:S04]  /*32b0*/  STL.128 [R1+0x10], RZ ;  /* 0x000010ff01007387 */ /* 0x0003e80000100c00 */
[----:B------:R1:W-:Y:S01]  /*32c0*/  STL.128 [R1], RZ ;  /* 0x000000ff01007387 */ /* 0x0003e20000100c00 */
[----:B------:R-:W-:Y:S05]  /*32d0*/  BRA.U UP0, `(.L_x_6) ;  /* 0x0000000900447547 */ /* 0x000fea000b800000 */
[----:B------:R-:W-:Y:S01]  /*32e0*/  UIADD3 UR5, UPT, UPT, UR6, -0xffff5, URZ ;  /* 0xfff0000b06057890 */ /* 0x000fe2000fffe0ff */
[----:B------:R-:W-:Y:S01]  /*32f0*/  IMAD.MOV.U32 R4, RZ, RZ, RZ ;  /* 0x000000ffff047224 */ /* 0x000fe200078e00ff */
[----:B------:R-:W-:Y:S02]  /*3300*/  UIADD3 UR7, UPT, UPT, -UR6, 0xffffc, URZ ;  /* 0x000ffffc06077890 */ /* 0x000fe4000fffe1ff */
[----:B------:R-:W-:Y:S02]  /*3310*/  UISETP.GE.U32.AND UP1, UPT, UR5, 0x7, UPT ;  /* 0x000000070500788c */ /* 0x000fe4000bf26070 */
[----:B------:R-:W-:-:S04]  /*3320*/  ULOP3.LUT UR8, UR7, 0x7, URZ, 0xc0, !UPT ;  /* 0x0000000707087892 */ /* 0x000fc8000f8ec0ff */
[----:B------:R-:W-:-:S03]  /*3330*/  UISETP.NE.AND UP0, UPT, UR8, URZ, UPT ;  /* 0x000000ff0800728c */ /* 0x000fc6000bf05270 */
[----:B------:R-:W-:Y:S08]  /*3340*/  BRA.U !UP1, `(.L_x_7) ;  /* 0x00000001099c7547 */ /* 0x000ff0000b800000 */
[----:B------:R-:W2:Y:S01]  /*3350*/  LDCU.64 UR12, c[0x0][0x380] ;  /* 0x00007000ff0c77ac */ /* 0x000ea20008000a00 */
[----:B------:R-:W-:Y:S01]  /*3360*/  IMAD.SHL.U32 R4, R22, 0x100000, RZ ;  /* 0x0010000016047824 */ /* 0x000fe200078e00ff */
[----:B------:R-:W-:-:S04]  /*3370*/  ULOP3.LUT UR5, UR7, 0xfffffff8, URZ, 0xc0, !UPT ;  /* 0xfffffff807057892 */ /* 0x000fc8000f8ec0ff */
[----:B------:R-:W-:Y:S01]  /*3380*/  SHF.R.S32.HI R7, RZ, 0x1f, R4 ;  /* 0x0000001fff077819 */ /* 0x000fe20000011404 */
[----:B------:R-:W-:Y:S01]  /*3390*/  UIADD3 UR5, UPT, UPT, -UR5, URZ, URZ ;  /* 0x000000ff05057290 */ /* 0x000fe2000fffe1ff */
[----:B--2---:R-:W-:-:S05]  /*33a0*/  IMAD.U32 R5, RZ, RZ, UR12 ;  /* 0x0000000cff057e24 */ /* 0x004fca000f8e00ff */
[----:B------:R-:W-:Y:S01]  /*33b0*/  IADD3 R6, P0, P1, R5, UR4, R4 ;  /* 0x0000000405067c10 */ /* 0x000fe2000f91e004 */
[----:B------:R-:W-:Y:S02]  /*33c0*/  IMAD.MOV.U32 R4, RZ, RZ, RZ ;  /* 0x000000ffff047224 */ /* 0x000fe400078e00ff */
[----:B------:R-:W-:Y:S01]  /*33d0*/  IMAD.MOV.U32 R5, RZ, RZ, R1 ;  /* 0x000000ffff057224 */ /* 0x000fe200078e0001 */
[----:B------:R-:W-:Y:S02]  /*33e0*/  IADD3 R6, P2, PT, R6, 0x3, RZ ;  /* 0x0000000306067810 */ /* 0x000fe40007f5e0ff */
[----:B------:R-:W-:-:S05]  /*33f0*/  IADD3.X R7, PT, PT, RZ, UR13, R7, P0, P1 ;  /* 0x0000000dff077c10 */ /* 0x000fca00087e2407 */
[----:B------:R-:W-:-:S07]  /*3400*/  IMAD.X R7, RZ, RZ, R7, P2 ;  /* 0x000000ffff077224 */ /* 0x000fce00010e0607 */
.L_x_8:
[----:B0-----:R-:W2:Y:S04]  /*3410*/  LDG.E.U8 R10, desc[UR10][R6.64+-0x3] ;  /* 0xfffffd0a060a7981 */ /* 0x001ea8000c1e1100 */
[----:B------:R-:W3:Y:S04]  /*3420*/  LDG.E.U8 R15, desc[UR10][R6.64+0x1] ;  /* 0x0000010a060f7981 */ /* 0x000ee8000c1e1100 */
[----:B------:R-:W4:Y:S04]  /*3430*/  LDG.E.U8 R16, desc[UR10][R6.64+0x2] ;  /* 0x0000020a06107981 */ /* 0x000f28000c1e1100 */
[----:B------:R-:W5:Y:S04]  /*3440*/  LDG.E.U8 R12, desc[UR10][R6.64+-0x2] ;  /* 0xfffffe0a060c7981 */ /* 0x000f68000c1e1100 */
[----:B------:R-:W5:Y:S04]  /*3450*/  LDL.64 R8, [R5] ;  /* 0x0000000005087983 */ /* 0x000f680000100a00 */
[----:B------:R-:W5:Y:S04]  /*3460*/  LDG.E.U8 R13, desc[UR10][R6.64+-0x1] ;  /* 0xffffff0a060d7981 */ /* 0x000f68000c1e1100 */
[----:B------:R-:W5:Y:S04]  /*3470*/  LDG.E.U8 R17, desc[UR10][R6.64+0x3] ;  /* 0x0000030a06117981 */ /* 0x000f68000c1e1100 */
[----:B------:R-:W5:Y:S04]  /*3480*/  LDG.E.U8 R14, desc[UR10][R6.64] ;  /* 0x0000000a060e7981 */ /* 0x000f68000c1e1100 */
[----:B------:R0:W5:Y:S01]  /*3490*/  LDG.E.U8 R18, desc[UR10][R6.64+0x4] ;  /* 0x0000040a06127981 */ /* 0x000162000c1e1100 */
[----:B------:R-:W-:-:S04]  /*34a0*/  UIADD3 UR5, UPT, UPT, UR5, 0x8, URZ ;  /* 0x0000000805057890 */ /* 0x000fc8000fffe0ff */
[----:B------:R-:W-:Y:S01]  /*34b0*/  UISETP.NE.AND UP1, UPT, UR5, URZ, UPT ;  /* 0x000000ff0500728c */ /* 0x000fe2000bf25270 */
[----:B0-----:R-:W-:Y:S01]  /*34c0*/  IADD3 R6, P0, PT, R6, 0x8, RZ ;  /* 0x0000000806067810 */ /* 0x001fe20007f1e0ff */
[----:B------:R-:W-:-:S04]  /*34d0*/  VIADD R4, R4, 0x8 ;  /* 0x0000000804047836 */ /* 0x000fc80000000000 */
[----:B------:R-:W-:Y:S02]  /*34e0*/  IMAD.X R7, RZ, RZ, R7, P0 ;  /* 0x000000ffff077224 */ /* 0x000fe400000e0607 */
[----:B--2---:R-:W-:Y:S02]  /*34f0*/  IMAD.SHL.U32 R11, R10, 0x1000000, RZ ;  /* 0x010000000a0b7824 */ /* 0x004fe400078e00ff */
[----:B---3--:R-:W-:Y:S02]  /*3500*/  IMAD.SHL.U32 R10, R15, 0x1000000, RZ ;  /* 0x010000000f0a7824 */ /* 0x008fe400078e00ff */
[----:B----4-:R-:W-:Y:S02]  /*3510*/  IMAD.U32 R16, R16, 0x10000, RZ ;  /* 0x0001000010107824 */ /* 0x010fe400078e00ff */
[----:B-----5:R-:W-:-:S03]  /*3520*/  IMAD.U32 R12, R12, 0x10000, RZ ;  /* 0x000100000c0c7824 */ /* 0x020fc600078e00ff */
[----:B------:R-:W-:Y:S02]  /*3530*/  LOP3.LUT R9, R16, R10, R9, 0xfe, !PT ;  /* 0x0000000a10097212 */ /* 0x000fe400078efe09 */
[----:B------:R-:W-:Y:S01]  /*3540*/  LOP3.LUT R8, R12, R11, R8, 0xfe, !PT ;  /* 0x0000000b0c087212 */ /* 0x000fe200078efe08 */
[----:B------:R-:W-:Y:S02]  /*3550*/  IMAD.SHL.U32 R13, R13, 0x100, RZ ;  /* 0x000001000d0d7824 */ /* 0x000fe400078e00ff */
[----:B------:R-:W-:-:S03]  /*3560*/  IMAD.SHL.U32 R10, R17, 0x100, RZ ;  /* 0x00000100110a7824 */ /* 0x000fc600078e00ff */
[----:B------:R-:W-:Y:S02]  /*3570*/  LOP3.LUT R8, R14, R13, R8, 0xfe, !PT ;  /* 0x0000000d0e087212 */ /* 0x000fe400078efe08 */
[----:B------:R-:W-:-:S05]  /*3580*/  LOP3.LUT R9, R18, R10, R9, 0xfe, !PT ;  /* 0x0000000a12097212 */ /* 0x000fca00078efe09 */
[----:B------:R0:W-:Y:S02]  /*3590*/  STL.64 [R5], R8 ;  /* 0x0000000805007387 */ /* 0x0001e40000100a00 */
[----:B0-----:R-:W-:Y:S01]  /*35a0*/  VIADD R5, R5, 0x8 ;  /* 0x0000000805057836 */ /* 0x001fe20000000000 */
[----:B------:R-:W-:Y:S06]  /*35b0*/  BRA.U UP1, `(.L_x_8) ;  /* 0xfffffffd01947547 */ /* 0x000fec000b83ffff */
.L_x_7:
[----:B------:R-:W-:Y:S05]  /*35c0*/  BRA.U !UP0, `(.L_x_6) ;  /* 0x0000000508887547 */ /* 0x000fea000b800000 */
[----:B------:R-:W2:Y:S01]  /*35d0*/  LDCU.64 UR12, c[0x0][0x380] ;  /* 0x00007000ff0c77ac */ /* 0x000ea20008000a00 */
[----:B------:R-:W-:Y:S01]  /*35e0*/  IMAD.SHL.U32 R5, R22, 0x100000, RZ ;  /* 0x0010000016057824 */ /* 0x000fe200078e00ff */
[----:B------:R-:W-:Y:S02]  /*35f0*/  UISETP.GE.U32.AND UP0, UPT, UR8, 0x4, UPT ;  /* 0x000000040800788c */ /* 0x000fe4000bf06070 */
[----:B------:R-:W-:-:S04]  /*3600*/  ULOP3.LUT UR9, UR7, 0x3, URZ, 0xc0, !UPT ;  /* 0x0000000307097892 */ /* 0x000fc8000f8ec0ff */
[----:B------:R-:W-:Y:S01]  /*3610*/  UISETP.NE.AND UP1, UPT, UR9, URZ, UPT ;  /* 0x000000ff0900728c */ /* 0x000fe2000bf25270 */
[----:B--2---:R-:W-:Y:S02]  /*3620*/  IADD3 R7, P0, PT, R5, UR12, RZ ;  /* 0x0000000c05077c10 */ /* 0x004fe4000ff1e0ff */
[----:B------:R-:W-:-:S04]  /*3630*/  SHF.R.S32.HI R5, RZ, 0x1f, R5 ;  /* 0x0000001fff057819 */ /* 0x000fc80000011405 */
[----:B------:R-:W-:Y:S01]  /*3640*/  IADD3.X R5, PT, PT, R5, UR13, RZ, P0, !PT ;  /* 0x0000000d05057c10 */ /* 0x000fe200087fe4ff */
[----:B------:R-:W-:Y:S06]  /*3650*/  BRA.U !UP0, `(.L_x_9) ;  /* 0x0000000108b47547 */ /* 0x000fec000b800000 */
[C---:B------:R-:W-:Y:S01]  /*3660*/  VIADD R10, R4.reuse, UR4 ;  /* 0x00000004040a7c36 */ /* 0x040fe20008000000 */
[----:B------:R-:W-:-:S04]  /*3670*/  LOP3.LUT R6, R4, 0xfffffffc, RZ, 0xc0, !PT ;  /* 0xfffffffc04067812 */ /* 0x000fc800078ec0ff */
[----:B------:R-:W-:Y:S01]  /*3680*/  IADD3 R10, P0, PT, R10, R7, RZ ;  /* 0x000000070a0a7210 */ /* 0x000fe20007f1e0ff */
[----:B------:R-:W-:-:S04]  /*3690*/  IMAD.IADD R15, R1, 0x1, R6 ;  /* 0x00000001010f7824 */ /* 0x000fc800078e0206 */
[----:B------:R-:W-:Y:S01]  /*36a0*/  IMAD.X R11, RZ, RZ, R5, P0 ;  /* 0x000000ffff0b7224 */ /* 0x000fe200000e0605 */
[----:B------:R-:W2:Y:S04]  /*36b0*/  LDL R12, [R15] ;  /* 0x000000000f0c7983 */ /* 0x000ea80000100800 */
[----:B0-----:R-:W3:Y:S01]  /*36c0*/  LDG.E.U8 R10, desc[UR10][R10.64] ;  /* 0x0000000a0a0a7981 */ /* 0x001ee2000c1e1100 */
[C---:B------:R-:W-:Y:S02]  /*36d0*/  IMAD.SHL.U32 R6, R4.reuse, 0x8, RZ ;  /* 0x0000000804067824 */ /* 0x040fe400078e00ff */
[----:B------:R-:W-:Y:S01]  /*36e0*/  VIADD R14, R4, 0x1 ;  /* 0x00000001040e7836 */ /* 0x000fe20000000000 */
[----:B------:R-:W-:Y:S02]  /*36f0*/  IADD3 R8, P0, P1, R7, UR4, R4 ;  /* 0x0000000407087c10 */ /* 0x000fe4000f91e004 */
[----:B------:R-:W-:-:S02]  /*3700*/  LOP3.LUT R13, R6, 0x18, RZ, 0xc, !PT ;  /* 0x00000018060d7812 */ /* 0x000fc400078e0cff */
[----:B------:R-:W-:Y:S02]  /*3710*/  LOP3.LUT R6, R14, 0xfffffffc, RZ, 0xc0, !PT ;  /* 0xfffffffc0e067812 */ /* 0x000fe400078ec0ff */
[----:B------:R-:W-:-:S03]  /*3720*/  IADD3.X R9, PT, PT, R5, RZ, RZ, P0, P1 ;  /* 0x000000ff05097210 */ /* 0x000fc600007e24ff */
[----:B------:R-:W-:Y:S02]  /*3730*/  IMAD.IADD R19, R1, 0x1, R6 ;  /* 0x0000000101137824 */ /* 0x000fe400078e0206 */
[----:B------:R-:W4:Y:S01]  /*3740*/  LDG.E.U8 R6, desc[UR10][R8.64+0x1] ;  /* 0x0000010a08067981 */ /* 0x000f22000c1e1100 */
[----:B---3--:R-:W-:-:S04]  /*3750*/  SHF.L.U32 R13, R10, R13, RZ ;  /* 0x0000000d0a0d7219 */ /* 0x008fc800000006ff */
[----:B--2---:R-:W-:-:S05]  /*3760*/  LOP3.LUT R12, R13, R12, RZ, 0xfc, !PT ;  /* 0x0000000c0d0c7212 */ /* 0x004fca00078efcff */
[----:B------:R0:W-:Y:S04]  /*3770*/  STL [R15], R12 ;  /* 0x0000000c0f007387 */ /* 0x0001e80000100800 */
[----:B------:R-:W2:Y:S01]  /*3780*/  LDL R10, [R19] ;  /* 0x00000000130a7983 */ /* 0x000ea20000100800 */
[----:B------:R-:W-:Y:S02]  /*3790*/  IMAD.SHL.U32 R14, R14, 0x8, RZ ;  /* 0x000000080e0e7824 */ /* 0x000fe400078e00ff */
[----:B------:R-:W-:-:S03]  /*37a0*/  VIADD R13, R4, 0x2 ;  /* 0x00000002040d7836 */ /* 0x000fc60000000000 */
[----:B------:R-:W-:-:S04]  /*37b0*/  LOP3.LUT R11, R14, 0x18, RZ, 0xc, !PT ;  /* 0x000000180e0b7812 */ /* 0x000fc800078e0cff */
[----:B----4-:R-:W-:Y:S02]  /*37c0*/  SHF.L.U32 R11, R6, R11, RZ ;  /* 0x0000000b060b7219 */ /* 0x010fe400000006ff */
[----:B------:R-:W-:-:S05]  /*37d0*/  LOP3.LUT R6, R13, 0xfffffffc, RZ, 0xc0, !PT ;  /* 0xfffffffc0d067812 */ /* 0x000fca00078ec0ff */
[----:B------:R-:W-:Y:S02]  /*37e0*/  IMAD.IADD R17, R1, 0x1, R6 ;  /* 0x0000000101117824 */ /* 0x000fe400078e0206 */
[----:B------:R-:W3:Y:S01]  /*37f0*/  LDG.E.U8 R6, desc[UR10][R8.64+0x2] ;  /* 0x0000020a08067981 */ /* 0x000ee2000c1e1100 */
[----:B--2---:R-:W-:-:S05]  /*3800*/  LOP3.LUT R10, R11, R10, RZ, 0xfc, !PT ;  /* 0x0000000a0b0a7212 */ /* 0x004fca00078efcff */
[----:B------:R2:W-:Y:S04]  /*3810*/  STL [R19], R10 ;  /* 0x0000000a13007387 */ /* 0x0005e80000100800 */
[----:B0-----:R-:W4:Y:S01]  /*3820*/  LDL R12, [R17] ;  /* 0x00000000110c7983 */ /* 0x001f220000100800 */
[----:B------:R-:W-:Y:S02]  /*3830*/  IMAD.SHL.U32 R13, R13, 0x8, RZ ;  /* 0x000000080d0d7824 */ /* 0x000fe400078e00ff */
[----:B------:R-:W-:-:S03]  /*3840*/  VIADD R11, R4, 0x3 ;  /* 0x00000003040b7836 */ /* 0x000fc60000000000 */
[----:B------:R-:W-:-:S04]  /*3850*/  LOP3.LUT R13, R13, 0x18, RZ, 0xc, !PT ;  /* 0x000000180d0d7812 */ /* 0x000fc800078e0cff */
[----:B---3--:R-:W-:Y:S02]  /*3860*/  SHF.L.U32 R13, R6, R13, RZ ;  /* 0x0000000d060d7219 */ /* 0x008fe400000006ff */
[----:B------:R-:W-:-:S05]  /*3870*/  LOP3.LUT R6, R11, 0xfffffffc, RZ, 0xc0, !PT ;  /* 0xfffffffc0b067812 */ /* 0x000fca00078ec0ff */
[----:B------:R-:W-:Y:S02]  /*3880*/  IMAD.IADD R15, R1, 0x1, R6 ;  /* 0x00000001010f7824 */ /* 0x000fe400078e0206 */
[----:B------:R-:W3:Y:S01]  /*3890*/  LDG.E.U8 R6, desc[UR10][R8.64+0x3] ;  /* 0x0000030a08067981 */ /* 0x000ee2000c1e1100 */
[----:B----4-:R-:W-:-:S05]  /*38a0*/  LOP3.LUT R12, R13, R12, RZ, 0xfc, !PT ;  /* 0x0000000c0d0c7212 */ /* 0x010fca00078efcff */
[----:B------:R2:W-:Y:S04]  /*38b0*/  STL [R17], R12 ;  /* 0x0000000c11007387 */ /* 0x0005e80000100800 */
[----:B------:R-:W4:Y:S01]  /*38c0*/  LDL R13, [R15] ;  /* 0x000000000f0d7983 */ /* 0x000f220000100800 */
[----:B------:R-:W-:-:S05]  /*38d0*/  IMAD.SHL.U32 R11, R11, 0x8, RZ ;  /* 0x000000080b0b7824 */ /* 0x000fca00078e00ff */
[----:B------:R-:W-:-:S04]  /*38e0*/  LOP3.LUT R11, R11, 0x18, RZ, 0xc, !PT ;  /* 0x000000180b0b7812 */ /* 0x000fc800078e0cff */
[----:B---3--:R-:W-:Y:S01]  /*38f0*/  SHF.L.U32 R6, R6, R11, RZ ;  /* 0x0000000b06067219 */ /* 0x008fe200000006ff */
[----:B------:R-:W-:-:S03]  /*3900*/  VIADD R4, R4, 0x4 ;  /* 0x0000000404047836 */ /* 0x000fc60000000000 */
[----:B----4-:R-:W-:-:S05]  /*3910*/  LOP3.LUT R6, R6, R13, RZ, 0xfc, !PT ;  /* 0x0000000d06067212 */ /* 0x010fca00078efcff */
[----:B------:R2:W-:Y:S02]  /*3920*/  STL [R15], R6 ;  /* 0x000000060f007387 */ /* 0x0005e40000100800 */
.L_x_9:
[----:B------:R-:W-:Y:S05]  /*3930*/  BRA.U !UP1, `(.L_x_6) ;  /* 0x0000000109ac7547 */ /* 0x000fea000b800000 */
[----:B------:R-:W-:Y:S02]  /*3940*/  UISETP.NE.AND UP0, UPT, UR9, 0x1, UPT ;  /* 0x000000010900788c */ /* 0x000fe4000bf05270 */
[----:B------:R-:W-:-:S04]  /*3950*/  ULOP3.LUT UR5, UR7, 0x1, URZ, 0xc0, !UPT ;  /* 0x0000000107057892 */ /* 0x000fc8000f8ec0ff */
[----:B------:R-:W-:-:S03]  /*3960*/  UISETP.NE.U32.AND UP1, UPT, UR5, 0x1, UPT ;  /* 0x000000010500788c */ /* 0x000fc6000bf25070 */
[----:B------:R-:W-:Y:S08]  /*3970*/  BRA.U !UP0, `(.L_x_10) ;  /* 0x0000000108647547 */ /* 0x000ff0000b800000 */
[C---:B--2---:R-:W-:Y:S01]  /*3980*/  VIADD R10, R4.reuse, UR4 ;  /* 0x00000004040a7c36 */ /* 0x044fe20008000000 */
        /* <DEDUP_REMOVED lines=11> */
[----:B------:R-:W-:-:S05]  /*3a40*/  IADD3.X R9, PT, PT, R5, RZ, RZ, P0, P1 ;  /* 0x000000ff05097210 */ /* 0x000fca00007e24ff */
[----:B------:R-:W4:Y:S01]  /*3a50*/  LDG.E.U8 R8, desc[UR10][R8.64+0x1] ;  /* 0x0000010a08087981 */ /* 0x000f22000c1e1100 */
[----:B---3--:R-:W-:-:S04]  /*3a60*/  SHF.L.U32 R13, R10, R13, RZ ;  /* 0x0000000d0a0d7219 */ /* 0x008fc800000006ff */
[----:B--2---:R-:W-:Y:S01]  /*3a70*/  LOP3.LUT R12, R13, R12, RZ, 0xfc, !PT ;  /* 0x0000000c0d0c7212 */ /* 0x004fe200078efcff */
[----:B------:R-:W-:-:S04]  /*3a80*/  IMAD.IADD R13, R1, 0x1, R6 ;  /* 0x00000001010d7824 */ /* 0x000fc800078e0206 */
[----:B------:R3:W-:Y:S04]  /*3a90*/  STL [R15], R12 ;  /* 0x0000000c0f007387 */ /* 0x0007e80000100800 */
[----:B------:R-:W2:Y:S01]  /*3aa0*/  LDL R6, [R13] ;  /* 0x000000000d067983 */ /* 0x000ea20000100800 */
[----:B------:R-:W-:-:S05]  /*3ab0*/  IMAD.SHL.U32 R14, R14, 0x8, RZ ;  /* 0x000000080e0e7824 */ /* 0x000fca00078e00ff */
[----:B------:R-:W-:-:S04]  /*3ac0*/  LOP3.LUT R11, R14, 0x18, RZ, 0xc, !PT ;  /* 0x000000180e0b7812 */ /* 0x000fc800078e0cff */
[----:B----4-:R-:W-:Y:S01]  /*3ad0*/  SHF.L.U32 R11, R8, R11, RZ ;  /* 0x0000000b080b7219 */ /* 0x010fe200000006ff */
[----:B------:R-:W-:-:S03]  /*3ae0*/  VIADD R4, R4, 0x2 ;  /* 0x0000000204047836 */ /* 0x000fc60000000000 */
[----:B--2---:R-:W-:-:S05]  /*3af0*/  LOP3.LUT R6, R11, R6, RZ, 0xfc, !PT ;  /* 0x000000060b067212 */ /* 0x004fca00078efcff */
[----:B------:R3:W-:Y:S02]  /*3b00*/  STL [R13], R6 ;  /* 0x000000060d007387 */ /* 0x0007e40000100800 */
.L_x_10:
[----:B------:R-:W-:Y:S05]  /*3b10*/  BRA.U UP1, `(.L_x_6) ;  /* 0x0000000101347547 */ /* 0x000fea000b800000 */
[C---:B------:R-:W-:Y:S01]  /*3b20*/  VIADD R8, R4.reuse, UR4 ;  /* 0x0000000404087c36 */ /* 0x040fe20008000000 */
[----:B--23--:R-:W-:-:S04]  /*3b30*/  LOP3.LUT R6, R4, 0xfffffffc, RZ, 0xc0, !PT ;  /* 0xfffffffc04067812 */ /* 0x00cfc800078ec0ff */
[----:B------:R-:W-:Y:S01]  /*3b40*/  IADD3 R8, P0, PT, R8, R7, RZ ;  /* 0x0000000708087210 */ /* 0x000fe20007f1e0ff */
[----:B------:R-:W-:-:S04]  /*3b50*/  IMAD.IADD R10, R1, 0x1, R6 ;  /* 0x00000001010a7824 */ /* 0x000fc800078e0206 */
[----:B------:R-:W-:Y:S02]  /*3b60*/  IMAD.X R9, RZ, RZ, R5, P0 ;  /* 0x000000ffff097224 */ /* 0x000fe400000e0605 */
[----:B------:R-:W2:Y:S04]  /*3b70*/  LDL R5, [R10] ;  /* 0x000000000a057983 */ /* 0x000ea80000100800 */
[----:B0-----:R-:W3:Y:S01]  /*3b80*/  LDG.E.U8 R8, desc[UR10][R8.64] ;  /* 0x0000000a08087981 */ /* 0x001ee2000c1e1100 */
[----:B------:R-:W-:-:S05]  /*3b90*/  IMAD.SHL.U32 R6, R4, 0x8, RZ ;  /* 0x0000000804067824 */ /* 0x000fca00078e00ff */
[----:B------:R-:W-:Y:S01]  /*3ba0*/  LOP3.LUT R7, R6, 0x18, RZ, 0xc, !PT ;  /* 0x0000001806077812 */ /* 0x000fe200078e0cff */
[----:B------:R-:W-:-:S03]  /*3bb0*/  VIADD R4, R4, 0x1 ;  /* 0x0000000104047836 */ /* 0x000fc60000000000 */
[----:B---3--:R-:W-:-:S04]  /*3bc0*/  SHF.L.U32 R6, R8, R7, RZ ;  /* 0x0000000708067219 */ /* 0x008fc800000006ff */
[----:B--2---:R-:W-:-:S05]  /*3bd0*/  LOP3.LUT R5, R6, R5, RZ, 0xfc, !PT ;  /* 0x0000000506057212 */ /* 0x004fca00078efcff */
[----:B------:R4:W-:Y:S02]  /*3be0*/  STL [R10], R5 ;  /* 0x000000050a007387 */ /* 0x0009e40000100800 */
.L_x_6:
[----:B--23--:R-:W-:-:S05]  /*3bf0*/  LOP3.LUT R6, R4, 0xfffffffc, RZ, 0xc0, !PT ;  /* 0xfffffffc04067812 */ /* 0x00cfca00078ec0ff */
[----:B------:R-:W-:-:S05]  /*3c00*/  IMAD.IADD R24, R1, 0x1, R6 ;  /* 0x0000000101187824 */ /* 0x000fca00078e0206 */
[----:B----4-:R-:W2:Y:S01]  /*3c10*/  LDL R5, [R24] ;  /* 0x0000000018057983 */ /* 0x010ea20000100800 */
[----:B------:R-:W-:Y:S01]  /*3c20*/  IMAD.SHL.U32 R4, R4, 0x8, RZ ;  /* 0x0000000804047824 */ /* 0x000fe200078e00ff */
[----:B------:R-:W-:Y:S01]  /*3c30*/  UISETP.GE.U32.AND UP0, UPT, UR6, 0xfffc5, UPT ;  /* 0x000fffc50600788c */ /* 0x000fe2000bf06070 */
[----:B------:R-:W-:-:S03]  /*3c40*/  IMAD.MOV.U32 R7, RZ, RZ, 0x80 ;  /* 0x00000080ff077424 */ /* 0x000fc600078e00ff */
[----:B------:R-:W-:Y:S02]  /*3c50*/  LOP3.LUT R4, R4, 0x18, RZ, 0xc, !PT ;  /* 0x0000001804047812 */ /* 0x000fe400078e0cff */
[----:B------:R-:W-:Y:S02]  /*3c60*/  PLOP3.LUT P0, PT, PT, PT, UP0, 0x80, 0x8 ;  /* 0x000000000008781c */ /* 0x000fe40003f0f008 */
[----:B------:R-:W-:-:S04]  /*3c70*/  SHF.L.U32 R4, R7, R4, RZ ;  /* 0x0000000407047219 */ /* 0x000fc800000006ff */
[----:B--2---:R-:W-:-:S05]  /*3c80*/  LOP3.LUT R19, R5, R4, RZ, 0xfc, !PT ;  /* 0x0000000405137212 */ /* 0x004fca00078efcff */
[----:B------:R2:W-:Y:S04]  /*3c90*/  STL [R24], R19 ;  /* 0x0000001318007387 */ /* 0x0005e80000100800 */
[----:B------:R2:W5:Y:S04]  /*3ca0*/  LDL.128 R12, [R1+0x20] ;  /* 0x00002000010c7983 */ /* 0x0005680000100c00 */
[----:B------:R2:W5:Y:S04]  /*3cb0*/  @P0 LDL R18, [R1+0x38] ;  /* 0x0000380001120983 */ /* 0x0005680000100800 */
[----:B------:R2:W5:Y:S04]  /*3cc0*/  @P0 LDL.64 R16, [R1+0x30] ;  /* 0x0000300001100983 */ /* 0x0005680000100a00 */
[----:B------:R2:W5:Y:S04]  /*3cd0*/  LDL.128 R4, [R1] ;  /* 0x0000000001047983 */ /* 0x0005680000100c00 */
[----:B------:R2:W5:Y:S01]  /*3ce0*/  LDL.128 R8, [R1+0x10] ;  /* 0x0000100001087983 */ /* 0x0005620000100c00 */
[----:B------:R-:W-:Y:S05]  /*3cf0*/  BRA.U UP0, `(.L_x_11) ;  /* 0x0000002500707547 */ /* 0x000fea000b800000 */
[----:B-----5:R-:W-:-:S04]  /*3d00*/  LOP3.LUT R16, R0, R20, R3, 0xb8, !PT ;  /* 0x0000001400107212 */ /* 0x020fc800078eb803 */
[----:B------:R-:W-:Y:S02]  /*3d10*/  LEA.HI R17, R21, R16, R21, 0x5 ;  /* 0x0000001015117211 */ /* 0x000fe400078f2815 */
[----:B------:R-:W-:Y:S02]  /*3d20*/  SHF.L.W.U32.HI R16, R20, 0x1e, R20 ;  /* 0x0000001e14107819 */ /* 0x000fe40000010e14 */
[----:B------:R-:W-:Y:S02]  /*3d30*/  IADD3 R17, PT, PT, R4, R17, R2 ;  /* 0x0000001104117210 */ /* 0x000fe40007ffe002 */
[----:B--2---:R-:W-:-:S03]  /*3d40*/  LOP3.LUT R19, R3, R21, R16, 0xb8, !PT ;  /* 0x0000001503137212 */ /* 0x004fc600078eb810 */
[----:B------:R-:W-:Y:S01]  /*3d50*/  VIADD R18, R17, 0x5a827999 ;  /* 0x5a82799911127836 */ /* 0x000fe20000000000 */
[----:B------:R-:W-:-:S04]  /*3d60*/  SHF.L.W.U32.HI R17, R21, 0x1e, R21 ;  /* 0x0000001e15117819 */ /* 0x000fc80000010e15 */
[----:B------:R-:W-:Y:S02]  /*3d70*/  LEA.HI R19, R18, R19, R18, 0x5 ;  /* 0x0000001312137211 */ /* 0x000fe400078f2812 */
[----:B------:R-:W-:Y:S02]  /*3d80*/  LOP3.LUT R24, R16, R18, R17, 0xb8, !PT ;  /* 0x0000001210187212 */ /* 0x000fe400078eb811 */
[----:B------:R-:W-:Y:S02]  /*3d90*/  IADD3 R19, PT, PT, R5, R19, R0 ;  /* 0x0000001305137210 */ /* 0x000fe40007ffe000 */
[----:B------:R-:W-:-:S03]  /*3da0*/  SHF.L.W.U32.HI R18, R18, 0x1e, R18 ;  /* 0x0000001e12127819 */ /* 0x000fc60000010e12 */
[----:B------:R-:W-:-:S05]  /*3db0*/  VIADD R19, R19, 0x5a827999 ;  /* 0x5a82799913137836 */ /* 0x000fca0000000000 */
[----:B------:R-:W-:-:S04]  /*3dc0*/  LEA.HI R24, R19, R24, R19, 0x5 ;  /* 0x0000001813187211 */ /* 0x000fc800078f2813 */
[----:B------:R-:W-:Y:S02]  /*3dd0*/  IADD3 R23, PT, PT, R6, R24, R3 ;  /* 0x0000001806177210 */ /* 0x000fe40007ffe003 */
[----:B------:R-:W-:Y:S02]  /*3de0*/  LOP3.LUT R24, R17, R19, R18, 0xb8, !PT ;  /* 0x0000001311187212 */ /* 0x000fe400078eb812 */
[----:B------:R-:W-:Y:S01]  /*3df0*/  SHF.L.W.U32.HI R19, R19, 0x1e, R19 ;  /* 0x0000001e13137819 */ /* 0x000fe20000010e13 */
[----:B------:R-:W-:-:S05]  /*3e00*/  VIADD R23, R23, 0x5a827999 ;  /* 0x5a82799917177836 */ /* 0x000fca0000000000 */
[----:B------:R-:W-:Y:S02]  /*3e10*/  LEA.HI R24, R23, R24, R23, 0x5 ;  /* 0x0000001817187211 */ /* 0x000fe400078f2817 */
[----:B------:R-:W-:Y:S02]  /*3e20*/  LOP3.LUT R25, R18, R23, R19, 0xb8, !PT ;  /* 0x0000001712197212 */ /* 0x000fe400078eb813 */
[----:B------:R-:W-:Y:S02]  /*3e30*/  IADD3 R24, PT, PT, R7, R24, R16 ;  /* 0x0000001807187210 */ /* 0x000fe40007ffe010 */
[----:B------:R-:W-:-:S03]  /*3e40*/  SHF.L.W.U32.HI R16, R23, 0x1e, R23 ;  /* 0x0000001e17107819 */ /* 0x000fc60000010e17 */
        /* <DEDUP_REMOVED lines=16> */
[----:B------:R-:W-:-:S04]  /*3f50*/  LEA.HI R26, R23, R26, R23, 0x5 ;  /* 0x0000001a171a7211 */ /* 0x000fc800078f2817 */
[----:B------:R-:W-:Y:S02]  /*3f60*/  IADD3 R26, PT, PT, R11, R26, R16 ;  /* 0x0000001a0b1a7210 */ /* 0x000fe40007ffe010 */
[----:B------:R-:W-:-:S03]  /*3f70*/  LOP3.LUT R16, R18, R23, R19, 0xb8, !PT ;  /* 0x0000001712107212 */ /* 0x000fc600078eb813 */
[----:B------:R-:W-:-:S05]  /*3f80*/  VIADD R29, R26, 0x5a827999 ;  /* 0x5a8279991a1d7836 */ /* 0x000fca0000000000 */
[----:B------:R-:W-:Y:S02]  /*3f90*/  LEA.HI R24, R29, R16, R29, 0x5 ;  /* 0x000000101d187211 */ /* 0x000fe400078f281d */
[----:B------:R-:W-:Y:S02]  /*3fa0*/  SHF.L.W.U32.HI R16, R23, 0x1e, R23 ;  /* 0x0000001e17107819 */ /* 0x000fe40000010e17 */
        /* <DEDUP_REMOVED lines=13> */
[----:B------:R-:W-:-:S04]  /*4080*/  LEA.HI R19, R28, R19, R28, 0x5 ;  /* 0x000000131c137211 */ /* 0x000fc800078f281c */
[----:B------:R-:W-:Y:S02]  /*4090*/  IADD3 R23, PT, PT, R15, R19, R16 ;  /* 0x000000130f177210 */ /* 0x000fe40007ffe010 */
[----:B------:R-:W2:Y:S01]  /*40a0*/  LDL.128 R16, [R1+0x30] ;  /* 0x0000300001107983 */ /* 0x000ea20000100c00 */
[----:B------:R-:W-:Y:S02]  /*40b0*/  SHF.L.W.U32.HI R24, R24, 0x1e, R24 ;  /* 0x0000001e18187819 */ /* 0x000fe40000010e18 */
[----:B------:R-:W-:Y:S02]  /*40c0*/  VIADD R23, R23, 0x5a827999 ;  /* 0x5a82799917177836 */ /* 0x000fe40000000000 */
[----:B------:R-:W-:-:S04]  /*40d0*/  LOP3.LUT R26, R27, R28, R24, 0xb8, !PT ;  /* 0x0000001c1b1a7212 */ /* 0x000fc800078eb818 */
[----:B------:R-:W-:Y:S02]  /*40e0*/  LEA.HI R25, R23, R26, R23, 0x5 ;  /* 0x0000001a17197211 */ /* 0x000fe400078f2817 */
[----:B------:R-:W-:-:S04]  /*40f0*/  SHF.L.W.U32.HI R26, R28, 0x1e, R28 ;  /* 0x0000001e1c1a7819 */ /* 0x000fc80000010e1c */
[----:B------:R-:W-:Y:S02]  /*4100*/  LOP3.LUT R28, R24, R23, R26, 0xb8, !PT ;  /* 0x00000017181c7212 */ /* 0x000fe400078eb81a */
[----:B------:R-:W-:Y:S02]  /*4110*/  SHF.L.W.U32.HI R23, R23, 0x1e, R23 ;  /* 0x0000001e17177819 */ /* 0x000fe40000010e17 */
[----:B--2---:R-:W-:-:S05]  /*4120*/  IADD3 R25, PT, PT, R16, R25, R29 ;  /* 0x0000001910197210 */ /* 0x004fca0007ffe01d */
[----:B------:R-:W-:-:S05]  /*4130*/  VIADD R25, R25, 0x5a827999 ;  /* 0x5a82799919197836 */ /* 0x000fca0000000000 */
[----:B------:R-:W-:-:S04]  /*4140*/  LEA.HI R28, R25, R28, R25, 0x5 ;  /* 0x0000001c191c7211 */ /* 0x000fc800078f2819 */
[----:B------:R-:W-:-:S05]  /*4150*/  IADD3 R28, PT, PT, R17, R28, R27 ;  /* 0x0000001c111c7210 */ /* 0x000fca0007ffe01b */
[----:B------:R-:W-:Y:S01]  /*4160*/  VIADD R27, R28, 0x5a827999 ;  /* 0x5a8279991c1b7836 */ /* 0x000fe20000000000 */
[----:B------:R-:W-:-:S04]  /*4170*/  LOP3.LUT R28, R26, R25, R23, 0xb8, !PT ;  /* 0x000000191a1c7212 */ /* 0x000fc800078eb817 */
[----:B------:R-:W-:Y:S02]  /*4180*/  LEA.HI R29, R27, R28, R27, 0x5 ;  /* 0x0000001c1b1d7211 */ /* 0x000fe400078f281b */
[----:B------:R-:W-:Y:S02]  /*4190*/  SHF.L.W.U32.HI R28, R25, 0x1e, R25 ;  /* 0x0000001e191c7819 */ /* 0x000fe40000010e19 */
[----:B------:R-:W-:Y:S02]  /*41a0*/  IADD3 R24, PT, PT, R18, R29, R24 ;  /* 0x0000001d12187210 */ /* 0x000fe40007ffe018 */
[----:B------:R-:W-:Y:S02]  /*41b0*/  LOP3.LUT R25, R23, R27, R28, 0xb8, !PT ;  /* 0x0000001b17197212 */ /* 0x000fe400078eb81c */
[----:B------:R-:W-:Y:S01]  /*41c0*/  LOP3.LUT R29, R6, R12, R17, 0x96, !PT ;  /* 0x0000000c061d7212 */ /* 0x000fe200078e9611 */
[----:B------:R-:W-:Y:S01]  /*41d0*/  VIADD R24, R24, 0x5a827999 ;  /* 0x5a82799918187836 */ /* 0x000fe20000000000 */
[----:B------:R-:W-:-:S02]  /*41e0*/  SHF.L.W.U32.HI R27, R27, 0x1e, R27 ;  /* 0x0000001e1b1b7819 */ /* 0x000fc40000010e1b */
        /* <DEDUP_REMOVED lines=18> */
[----:B------:R-:W-:Y:S02]  /*4310*/  SHF.L.W.U32.HI R25, R25, 0x1e, R25 ;  /* 0x0000001e19197819 */ /* 0x000fe40000010e19 */
[----:B------:R-:W-:Y:S02]  /*4320*/  IADD3 R23, PT, PT, R5, R23, R28 ;  /* 0x0000001705177210 */ /* 0x000fe40007ffe01c */
[----:B------:R-:W-:-:S02]  /*4330*/  LOP3.LUT R28, R24, R26, R25, 0xb8, !PT ;  /* 0x0000001a181c7212 */ /* 0x000fc400078eb819 */
        /* <DEDUP_REMOVED lines=17> */
[----:B------:R-:W-:-:S05]  /*4450*/  VIADD R28, R28, 0x5a827999 ;  /* 0x5a8279991c1c7836 */ /* 0x000fca0000000000 */
        /* <DEDUP_REMOVED lines=13> */
[C---:B------:R-:W-:Y:S02]  /*4530*/  LOP3.LUT R29, R27.reuse, R25, R24, 0x96, !PT ;  /* 0x000000191b1d7212 */ /* 0x040fe400078e9618 */
        /* <DEDUP_REMOVED lines=143> */
[--C-:B------:R-:W-:Y:S02]  /*4e30*/  LOP3.LUT R29, R23, R26, R27.reuse, 0xe8, !PT ;  /* 0x0000001a171d7212 */ /* 0x100fe400078ee81b */
        /* <DEDUP_REMOVED lines=26> */
[----:B------:R-:W-:Y:S02]  /*4fe0*/  LEA.HI R23, R28, R23, R28, 0x5 ;  /* 0x000000171c177211 */ /* 0x000fe400078f281c */
[----:B------:R-:W-:Y:S02]  /*4ff0*/  SHF.L.W.U32.HI R26, R26, 0x1e, R26 ;  /* 0x0000001e1a1a7819 */ /* 0x000fe40000010e1a */
[----:B------:R-:W-:Y:S02]  /*5000*/  IADD3 R23, PT, PT, R15, R23, R24 ;  /* 0x000000170f177210 */ /* 0x000fe40007ffe018 */
[----:B------:R-:W-:Y:S02]  /*5010*/  LOP3.LUT R16, R29, R16, RZ, 0x3c, !PT ;  /* 0x000000101d107212 */ /* 0x000fe400078e3cff */
[----:B------:R-:W-:Y:S01]  /*5020*/  LOP3.LUT R24, R26, R27, R28, 0xe8, !PT ;  /* 0x0000001b1a187212 */ /* 0x000fe200078ee81c */
[----:B------:R-:W-:Y:S01]  /*5030*/  VIADD R23, R23, 0x8f1bbcdc ;  /* 0x8f1bbcdc17177836 */ /* 0x000fe20000000000 */
[----:B------:R-:W-:-:S02]  /*5040*/  SHF.L.W.U32.HI R16, R16, 0x1, R16 ;  /* 0x0000000110107819 */ /* 0x000fc40000010e10 */
[----:B------:R-:W-:Y:S02]  /*5050*/  SHF.L.W.U32.HI R28, R28, 0x1e, R28 ;  /* 0x0000001e1c1c7819 */ /* 0x000fe40000010e1c */
[----:B------:R-:W-:Y:S02]  /*5060*/  LEA.HI R24, R23, R24, R23, 0x5 ;  /* 0x0000001817187211 */ /* 0x000fe400078f2817 */
[----:B------:R-:W-:Y:S02]  /*5070*/  LOP3.LUT R29, R5, R11, R16, 0x96, !PT ;  /* 0x0000000b051d7212 */ /* 0x000fe400078e9610 */
[----:B------:R-:W-:Y:S02]  /*5080*/  IADD3 R25, PT, PT, R16, R24, R25 ;  /* 0x0000001810197210 */ /* 0x000fe40007ffe019 */
[----:B------:R-:W-:Y:S02]  /*5090*/  LOP3.LUT R24, R19, R9, R14, 0x96, !PT ;  /* 0x0000000913187212 */ /* 0x000fe400078e960e */
[----:B------:R-:W-:-:S02]  /*50a0*/  LOP3.LUT R29, R29, R19, RZ, 0x3c, !PT ;  /* 0x000000131d1d7212 */ /* 0x000fc400078e3cff */
[----:B------:R-:W-:Y:S01]  /*50b0*/  LOP3.LUT R24, R24, R17, RZ, 0x3c, !PT ;  /* 0x0000001118187212 */ /* 0x000fe200078e3cff */
[----:B------:R-:W-:Y:S01]  /*50c0*/  VIADD R17, R25, 0x8f1bbcdc ;  /* 0x8f1bbcdc19117836 */ /* 0x000fe20000000000 */
[----:B------:R-:W-:Y:S02]  /*50d0*/  LOP3.LUT R25, R28, R26, R23, 0xe8, !PT ;  /* 0x0000001a1c197212 */ /* 0x000fe400078ee817 */
[----:B------:R-:W-:Y:S02]  /*50e0*/  SHF.L.W.U32.HI R24, R24, 0x1, R24 ;  /* 0x0000000118187819 */ /* 0x000fe40000010e18 */
[----:B------:R-:W-:Y:S02]  /*50f0*/  LEA.HI R25, R17, R25, R17, 0x5 ;  /* 0x0000001911197211 */ /* 0x000fe400078f2811 */
[----:B------:R-:W-:Y:S02]  /*5100*/  SHF.L.W.U32.HI R23, R23, 0x1e, R23 ;  /* 0x0000001e17177819 */ /* 0x000fe40000010e17 */
[----:B------:R-:W-:-:S02]  /*5110*/  IADD3 R25, PT, PT, R24, R25, R27 ;  /* 0x0000001918197210 */ /* 0x000fc40007ffe01b */
[----:B------:R-:W-:-:S03]  /*5120*/  LOP3.LUT R27, R4, R10, R15, 0x96, !PT ;  /* 0x0000000a041b7212 */ /* 0x000fc600078e960f */
[----:B------:R-:W-:Y:S01]  /*5130*/  VIADD R25, R25, 0x8f1bbcdc ;  /* 0x8f1bbcdc19197836 */ /* 0x000fe20000000000 */
[----:B------:R-:W-:Y:S02]  /*5140*/  LOP3.LUT R18, R27, R18, RZ, 0x3c, !PT ;  /* 0x000000121b127212 */ /* 0x000fe400078e3cff */
[----:B------:R-:W-:Y:S02]  /*5150*/  LOP3.LUT R27, R23, R28, R17, 0xe8, !PT ;  /* 0x0000001c171b7212 */ /* 0x000fe400078ee811 */
[----:B------:R-:W-:Y:S02]  /*5160*/  SHF.L.W.U32.HI R18, R18, 0x1, R18 ;  /* 0x0000000112127819 */ /* 0x000fe40000010e12 */
[----:B------:R-:W-:-:S04]  /*5170*/  LEA.HI R27, R25, R27, R25, 0x5 ;  /* 0x0000001b191b7211 */ /* 0x000fc800078f2819 */
[----:B------:R-:W-:Y:S02]  /*5180*/  IADD3 R27, PT, PT, R18, R27, R26 ;  /* 0x0000001b121b7210 */ /* 0x000fe40007ffe01a */
[----:B------:R-:W-:Y:S02]  /*5190*/  SHF.L.W.U32.HI R26, R17, 0x1e, R17 ;  /* 0x0000001e111a7819 */ /* 0x000fe40000010e11 */
[----:B------:R-:W-:Y:S01]  /*51a0*/  SHF.L.W.U32.HI R17, R29, 0x1, R29 ;  /* 0x000000011d117819 */ /* 0x000fe20000010e1d */
[----:B------:R-:W-:Y:S01]  /*51b0*/  VIADD R19, R27, 0x8f1bbcdc ;  /* 0x8f1bbcdc1b137836 */ /* 0x000fe20000000000 */
[--C-:B------:R-:W-:Y:S02]  /*51c0*/  LOP3.LUT R27, R26, R23, R25.reuse, 0xe8, !PT ;  /* 0x000000171a1b7212 */ /* 0x100fe400078ee819 */
[----:B------:R-:W-:Y:S02]  /*51d0*/  SHF.L.W.U32.HI R25, R25, 0x1e, R25 ;  /* 0x0000001e19197819 */ /* 0x000fe40000010e19 */
[----:B------:R-:W-:-:S02]  /*51e0*/  LEA.HI R27, R19, R27, R19, 0x5 ;  /* 0x0000001b131b7211 */ /* 0x000fc400078f2813 */
[--C-:B------:R-:W-:Y:S02]  /*51f0*/  LOP3.LUT R29, R25, R26, R19.reuse, 0xe8, !PT ;  /* 0x0000001a191d7212 */ /* 0x100fe400078ee813 */
[----:B------:R-:W-:Y:S02]  /*5200*/  IADD3 R28, PT, PT, R17, R27, R28 ;  /* 0x0000001b111c7210 */ /* 0x000fe40007ffe01c */
[----:B------:R-:W-:Y:S02]  /*5210*/  LOP3.LUT R27, R6, R12, R24, 0x96, !PT ;  /* 0x0000000c061b7212 */ /* 0x000fe400078e9618 */
[----:B------:R-:W-:Y:S02]  /*5220*/  SHF.L.W.U32.HI R19, R19, 0x1e, R19 ;  /* 0x0000001e13137819 */ /* 0x000fe40000010e13 */
[----:B------:R-:W-:Y:S01]  /*5230*/  LOP3.LUT R27, R27, R4, RZ, 0x3c, !PT ;  /* 0x000000041b1b7212 */ /* 0x000fe200078e3cff */
[----:B------:R-:W-:-:S03]  /*5240*/  VIADD R4, R28, 0x8f1bbcdc ;  /* 0x8f1bbcdc1c047836 */ /* 0x000fc60000000000 */
        /* <DEDUP_REMOVED lines=28> */
[--C-:B------:R-:W-:Y:S02]  /*5410*/  LOP3.LUT R29, R27, R5, R26.reuse, 0xe8, !PT ;  /* 0x000000051b1d7212 */ /* 0x100fe400078ee81a */
[----:B------:R-:W-:Y:S01]  /*5420*/  LOP3.LUT R25, R25, R8, RZ, 0x3c, !PT ;  /* 0x0000000819197212 */ /* 0x000fe200078e3cff */
[----:B------:R-:W-:Y:S01]  /*5430*/  VIADD R8, R19, 0x8f1bbcdc ;  /* 0x8f1bbcdc13087836 */ /* 0x000fe20000000000 */
[----:B------:R-:W-:Y:S02]  /*5440*/  SHF.L.W.U32.HI R26, R26, 0x1e, R26 ;  /* 0x0000001e1a1a7819 */ /* 0x000fe40000010e1a */
[----:B------:R-:W-:Y:S02]  /*5450*/  SHF.L.W.U32.HI R19, R25, 0x1, R25 ;  /* 0x0000000119137819 */ /* 0x000fe40000010e19 */
[----:B------:R-:W-:-:S02]  /*5460*/  LEA.HI R29, R8, R29, R8, 0x5 ;  /* 0x0000001d081d7211 */ /* 0x000fc400078f2808 */
[----:B------:R-:W-:Y:S02]  /*5470*/  LOP3.LUT R25, R11, R24, R6, 0x96, !PT ;  /* 0x000000180b197212 */ /* 0x000fe400078e9606 */
[----:B------:R-:W-:Y:S02]  /*5480*/  IADD3 R4, PT, PT, R19, R29, R4 ;  /* 0x0000001d13047210 */ /* 0x000fe40007ffe004 */
[----:B------:R-:W-:Y:S02]  /*5490*/  LOP3.LUT R25, R25, R9, RZ, 0x3c, !PT ;  /* 0x0000000919197212 */ /* 0x000fe400078e3cff */
[----:B------:R-:W-:Y:S01]  /*54a0*/  LOP3.LUT R29, R26, R27, R8, 0xe8, !PT ;  /* 0x0000001b1a1d7212 */ /* 0x000fe200078ee808 */
[----:B------:R-:W-:Y:S01]  /*54b0*/  VIADD R9, R4, 0x8f1bbcdc ;  /* 0x8f1bbcdc04097836 */ /* 0x000fe20000000000 */
[----:B------:R-:W-:Y:S02]  /*54c0*/  SHF.L.W.U32.HI R4, R25, 0x1, R25 ;  /* 0x0000000119047819 */ /* 0x000fe40000010e19 */
[----:B------:R-:W-:-:S02]  /*54d0*/  LOP3.LUT R25, R12, R18, R7, 0x96, !PT ;  /* 0x000000120c197212 */ /* 0x000fc400078e9607 */
        /* <DEDUP_REMOVED lines=17> */
[----:B------:R-:W-:-:S04]  /*55f0*/  LEA.HI R27, R11, R27, R11, 0x5 ;  /* 0x0000001b0b1b7211 */ /* 0x000fc800078f280b */
[----:B------:R-:W-:Y:S02]  /*5600*/  IADD3 R27, PT, PT, R25, R27, R26 ;  /* 0x0000001b191b7210 */ /* 0x000fe40007ffe01a */
[----:B------:R-:W-:-:S03]  /*5610*/  SHF.L.W.U32.HI R26, R5, 0x1e, R5 ;  /* 0x0000001e051a7819 */ /* 0x000fc60000010e05 */
[----:B------:R-:W-:Y:S01]  /*5620*/  VIADD R5, R27, 0x8f1bbcdc ;  /* 0x8f1bbcdc1b057836 */ /* 0x000fe20000000000 */
[----:B------:R-:W-:Y:S02]  /*5630*/  LOP3.LUT R12, R26, R9, R11, 0xe8, !PT ;  /* 0x000000091a0c7212 */ /* 0x000fe400078ee80b */
[----:B------:R-:W-:Y:S02]  /*5640*/  SHF.L.W.U32.HI R27, R29, 0x1, R29 ;  /* 0x000000011d1b7819 */ /* 0x000fe40000010e1d */
[----:B------:R-:W-:Y:S02]  /*5650*/  LEA.HI R12, R5, R12, R5, 0x5 ;  /* 0x0000000c050c7211 */ /* 0x000fe400078f2805 */
[----:B------:R-:W-:Y:S02]  /*5660*/  SHF.L.W.U32.HI R11, R11, 0x1e, R11 ;  /* 0x0000001e0b0b7819 */ /* 0x000fe40000010e0b */
[----:B------:R-:W-:Y:S02]  /*5670*/  IADD3 R12, PT, PT, R27, R12, R8 ;  /* 0x0000000c1b0c7210 */ /* 0x000fe40007ffe008 */
[----:B------:R-:W-:-:S03]  /*5680*/  LOP3.LUT R8, R15, R23, R10, 0x96, !PT ;  /* 0x000000170f087212 */ /* 0x000fc600078e960a */
[----:B------:R-:W-:Y:S01]  /*5690*/  VIADD R12, R12, 0x8f1bbcdc ;  /* 0x8f1bbcdc0c0c7836 */ /* 0x000fe20000000000 */
[----:B------:R-:W-:Y:S02]  /*56a0*/  LOP3.LUT R8, R8, R13, RZ, 0x3c, !PT ;  /* 0x0000000d08087212 */ /* 0x000fe400078e3cff */
[--C-:B------:R-:W-:Y:S02]  /*56b0*/  LOP3.LUT R13, R11, R26, R5.reuse, 0xe8, !PT ;  /* 0x0000001a0b0d7212 */ /* 0x100fe400078ee805 */
        /* <DEDUP_REMOVED lines=13> */
[----:B------:R-:W-:Y:S02]  /*5790*/  LOP3.LUT R26, R24, R7, R27, 0x96, !PT ;  /* 0x00000007181a7212 */ /* 0x000fe400078e961b */
[----:B------:R-:W-:Y:S01]  /*57a0*/  LOP3.LUT R16, R29, R16, RZ, 0x3c, !PT ;  /* 0x000000101d107212 */ /* 0x000fe200078e3cff */
[----:B------:R-:W-:Y:S01]  /*57b0*/  VIADD R13, R13, 0x8f1bbcdc ;  /* 0x8f1bbcdc0d0d7836 */ /* 0x000fe20000000000 */
[----:B------:R-:W-:Y:S02]  /*57c0*/  LOP3.LUT R15, R26, R15, RZ, 0x3c, !PT ;  /* 0x0000000f1a0f7212 */ /* 0x000fe400078e3cff */
[----:B------:R-:W-:-:S02]  /*57d0*/  LOP3.LUT R26, R12, R5, R14, 0xe8, !PT ;  /* 0x000000050c1a7212 */ /* 0x000fc400078ee80e */
[----:B------:R-:W-:Y:S02]  /*57e0*/  SHF.L.W.U32.HI R15, R15, 0x1, R15 ;  /* 0x000000010f0f7819 */ /* 0x000fe40000010e0f */
[----:B------:R-:W-:Y:S02]  /*57f0*/  LEA.HI R26, R13, R26, R13, 0x5 ;  /* 0x0000001a0d1a7211 */ /* 0x000fe400078f280d */
[----:B------:R-:W-:Y:S02]  /*5800*/  SHF.L.W.U32.HI R14, R14, 0x1e, R14 ;  /* 0x0000001e0e0e7819 */ /* 0x000fe40000010e0e */
[----:B------:R-:W-:Y:S02]  /*5810*/  IADD3 R11, PT, PT, R15, R26, R11 ;  /* 0x0000001a0f0b7210 */ /* 0x000fe40007ffe00b */
[----:B------:R-:W-:Y:S02]  /*5820*/  LOP3.LUT R26, R13, R14, R12, 0x96, !PT ;  /* 0x0000000e0d1a7212 */ /* 0x000fe400078e960c */
[----:B------:R-:W-:Y:S01]  /*5830*/  SHF.L.W.U32.HI R16, R16, 0x1, R16 ;  /* 0x0000000110107819 */ /* 0x000fe20000010e10 */
[----:B------:R-:W-:Y:S01]  /*5840*/  VIADD R11, R11, 0x8f1bbcdc ;  /* 0x8f1bbcdc0b0b7836 */ /* 0x000fe20000000000 */
[----:B------:R-:W-:-:S02]  /*5850*/  LOP3.LUT R29, R17, R4, R9, 0x96, !PT ;  /* 0x00000004111d7212 */ /* 0x000fc400078e9609 */
[----:B------:R-:W-:Y:S02]  /*5860*/  SHF.L.W.U32.HI R13, R13, 0x1e, R13 ;  /* 0x0000001e0d0d7819 */ /* 0x000fe40000010e0d */
[----:B------:R-:W-:Y:S02]  /*5870*/  LEA.HI R26, R11, R26, R11, 0x5 ;  /* 0x0000001a0b1a7211 */ /* 0x000fe400078f280b */
[----:B------:R-:W-:Y:S02]  /*5880*/  LOP3.LUT R29, R29, R24, RZ, 0x3c, !PT ;  /* 0x000000181d1d7212 */ /* 0x000fe400078e3cff */
[----:B------:R-:W-:Y:S02]  /*5890*/  IADD3 R5, PT, PT, R16, R26, R5 ;  /* 0x0000001a10057210 */ /* 0x000fe40007ffe005 */
[C---:B------:R-:W-:Y:S02]  /*58a0*/  LOP3.LUT R26, R11.reuse, R13, R14, 0x96, !PT ;  /* 0x0000000d0b1a7212 */ /* 0x040fe400078e960e */
[----:B------:R-:W-:Y:S01]  /*58b0*/  SHF.L.W.U32.HI R11, R11, 0x1e, R11 ;  /* 0x0000001e0b0b7819 */ /* 0x000fe20000010e0b */
[----:B------:R-:W-:Y:S01]  /*58c0*/  VIADD R24, R5, 0xca62c1d6 ;  /* 0xca62c1d605187836 */ /* 0x000fe20000000000 */
[----:B------:R-:W-:-:S02]  /*58d0*/  SHF.L.W.U32.HI R5, R29, 0x1, R29 ;  /* 0x000000011d057819 */ /* 0x000fc40000010e1d */
[----:B------:R-:W-:Y:S02]  /*58e0*/  LOP3.LUT R29, R28, R10, R15, 0x96, !PT ;  /* 0x0000000a1c1d7212 */ /* 0x000fe400078e960f */
[C---:B------:R-:W-:Y:S02]  /*58f0*/  LEA.HI R26, R24.reuse, R26, R24, 0x5 ;  /* 0x0000001a181a7211 */ /* 0x040fe400078f2818 */
[----:B------:R-:W-:Y:S02]  /*5900*/  LOP3.LUT R29, R29, R18, RZ, 0x3c, !PT ;  /* 0x000000121d1d7212 */ /* 0x000fe400078e3cff */
[----:B------:R-:W-:Y:S02]  /*5910*/  IADD3 R12, PT, PT, R5, R26, R12 ;  /* 0x0000001a050c7210 */ /* 0x000fe40007ffe00c */
[C---:B------:R-:W-:Y:S02]  /*5920*/  LOP3.LUT R26, R24.reuse, R11, R13, 0x96, !PT ;  /* 0x0000000b181a7212 */ /* 0x040fe400078e960d */
[----:B------:R-:W-:Y:S01]  /*5930*/  SHF.L.W.U32.HI R24, R24, 0x1e, R24 ;  /* 0x0000001e18187819 */ /* 0x000fe20000010e18 */
[----:B------:R-:W-:Y:S01]  /*5940*/  VIADD R18, R12, 0xca62c1d6 ;  /* 0xca62c1d60c127836 */ /* 0x000fe20000000000 */
[----:B------:R-:W-:-:S04]  /*5950*/  SHF.L.W.U32.HI R12, R29, 0x1, R29 ;  /* 0x000000011d0c7819 */ /* 0x000fc80000010e1d */
        /* <DEDUP_REMOVED lines=35> */
[----:B------:R-:W-:Y:S01]  /*5b90*/  LOP3.LUT R29, R24, R28, R13, 0x96, !PT ;  /* 0x0000001c181d7212 */ /* 0x000fe200078e960d */
[----:B------:R-:W-:Y:S01]  /*5ba0*/  VIADD R18, R18, 0xca62c1d6 ;  /* 0xca62c1d612127836 */ /* 0x000fe20000000000 */
[----:B------:R-:W-:Y:S02]  /*5bb0*/  LOP3.LUT R7, R23, R7, RZ, 0x3c, !PT ;  /* 0x0000000717077212 */ /* 0x000fe400078e3cff */
[----:B------:R-:W-:Y:S02]  /*5bc0*/  LOP3.LUT R23, R10, R16, R11, 0x96, !PT ;  /* 0x000000100a177212 */ /* 0x000fe400078e960b */
[----:B------:R-:W-:Y:S02]  /*5bd0*/  SHF.L.W.U32.HI R7, R7, 0x1, R7 ;  /* 0x0000000107077819 */ /* 0x000fe40000010e07 */
[----:B------:R-:W-:-:S02]  /*5be0*/  LOP3.LUT R19, R23, R19, RZ, 0x3c, !PT ;  /* 0x0000001317137212 */ /* 0x000fc400078e3cff */
[----:B------:R-:W-:Y:S02]  /*5bf0*/  LOP3.LUT R23, R25, R5, R6, 0x96, !PT ;  /* 0x0000000519177212 */ /* 0x000fe400078e9606 */
[----:B------:R-:W-:Y:S02]  /*5c00*/  SHF.L.W.U32.HI R19, R19, 0x1, R19 ;  /* 0x0000000113137819 */ /* 0x000fe40000010e13 */
[----:B------:R-:W-:Y:S02]  /*5c10*/  LOP3.LUT R4, R23, R4, RZ, 0x3c, !PT ;  /* 0x0000000417047212 */ /* 0x000fe400078e3cff */
[----:B------:R-:W-:-:S04]  /*5c20*/  LOP3.LUT R23, R27, R12, R7, 0x96, !PT ;  /* 0x0000000c1b177212 */ /* 0x000fc800078e9607 */
[----:B------:R-:W-:Y:S02]  /*5c30*/  LOP3.LUT R10, R23, R10, RZ, 0x3c, !PT ;  /* 0x0000000a170a7212 */ /* 0x000fe400078e3cff */
[----:B------:R-:W-:Y:S02]  /*5c40*/  LOP3.LUT R23, R8, R14, R19, 0x96, !PT ;  /* 0x0000000e08177212 */ /* 0x000fe400078e9613 */
[----:B------:R-:W-:Y:S02]  /*5c50*/  SHF.L.W.U32.HI R10, R10, 0x1, R10 ;  /* 0x000000010a0a7819 */ /* 0x000fe40000010e0a */
[----:B------:R-:W-:Y:S02]  /*5c60*/  LOP3.LUT R23, R23, R25, RZ, 0x3c, !PT ;  /* 0x0000001917177212 */ /* 0x000fe400078e3cff */
[----:B------:R-:W-:Y:S02]  /*5c70*/  SHF.L.W.U32.HI R25, R4, 0x1, R4 ;  /* 0x0000000104197819 */ /* 0x000fe40000010e04 */
[----:B------:R-:W-:-:S02]  /*5c80*/  SHF.L.W.U32.HI R23, R23, 0x1, R23 ;  /* 0x0000000117177819 */ /* 0x000fc40000010e17 */
[----:B------:R-:W-:Y:S02]  /*5c90*/  LOP3.LUT R4, R9, R26, R25, 0x96, !PT ;  /* 0x0000001a09047212 */ /* 0x000fe400078e9619 */
[----:B------:R-:W-:Y:S02]  /*5ca0*/  LOP3.LUT R6, R16, R6, R23, 0x96, !PT ;  /* 0x0000000610067212 */ /* 0x000fe400078e9617 */
[----:B------:R-:W-:Y:S02]  /*5cb0*/  LOP3.LUT R27, R4, R27, RZ, 0x3c, !PT ;  /* 0x0000001b041b7212 */ /* 0x000fe400078e3cff */
[----:B------:R-:W-:Y:S02]  /*5cc0*/  LEA.HI R4, R18, R29, R18, 0x5 ;  /* 0x0000001d12047211 */ /* 0x000fe400078f2812 */
[----:B------:R-:W-:Y:S02]  /*5cd0*/  LOP3.LUT R9, R6, R9, RZ, 0x3c, !PT ;  /* 0x0000000906097212 */ /* 0x000fe400078e3cff */
[----:B------:R-:W-:-:S02]  /*5ce0*/  IADD3 R4, PT, PT, R7, R4, R17 ;  /* 0x0000000407047210 */ /* 0x000fc40007ffe011 */
[----:B------:R-:W-:Y:S02]  /*5cf0*/  SHF.L.W.U32.HI R17, R24, 0x1e, R24 ;  /* 0x0000001e18117819 */ /* 0x000fe40000010e18 */
[----:B------:R-:W-:Y:S01]  /*5d00*/  SHF.L.W.U32.HI R6, R18, 0x1e, R18 ;  /* 0x0000001e12067819 */ /* 0x000fe20000010e12 */
[----:B------:R-:W-:Y:S01]  /*5d10*/  VIADD R29, R4, 0xca62c1d6 ;  /* 0xca62c1d6041d7836 */ /* 0x000fe20000000000 */
[----:B------:R-:W-:-:S04]  /*5d20*/  LOP3.LUT R4, R18, R17, R28, 0x96, !PT ;  /* 0x0000001112047212 */ /* 0x000fc800078e961c */
[----:B------:R-:W-:-:S04]  /*5d30*/  LEA.HI R4, R29, R4, R29, 0x5 ;  /* 0x000000041d047211 */ /* 0x000fc800078f281d */
[----:B------:R-:W-:Y:S02]  /*5d40*/  IADD3 R4, PT, PT, R19, R4, R13 ;  /* 0x0000000413047210 */ /* 0x000fe40007ffe00d */
[C---:B------:R-:W-:Y:S02]  /*5d50*/  LOP3.LUT R13, R29.reuse, R6, R17, 0x96, !PT ;  /* 0x000000061d0d7212 */ /* 0x040fe400078e9611 */
[----:B------:R-:W-:Y:S01]  /*5d60*/  SHF.L.W.U32.HI R29, R29, 0x1e, R29 ;  /* 0x0000001e1d1d7819 */ /* 0x000fe20000010e1d */
[----:B------:R-:W-:-:S05]  /*5d70*/  VIADD R4, R4, 0xca62c1d6 ;  /* 0xca62c1d604047836 */ /* 0x000fca0000000000 */
[C---:B------:R-:W-:Y:S02]  /*5d80*/  LEA.HI R13, R4.reuse, R13, R4, 0x5 ;  /* 0x0000000d040d7211 */ /* 0x040fe400078f2804 */
[C---:B------:R-:W-:Y:S02]  /*5d90*/  LOP3.LUT R18, R4.reuse, R29, R6, 0x96, !PT ;  /* 0x0000001d04127212 */ /* 0x040fe400078e9606 */
[----:B------:R-:W-:Y:S02]  /*5da0*/  IADD3 R13, PT, PT, R25, R13, R28 ;  /* 0x0000000d190d7210 */ /* 0x000fe40007ffe01c */
[----:B------:R-:W-:-:S03]  /*5db0*/  SHF.L.W.U32.HI R4, R4, 0x1e, R4 ;  /* 0x0000001e04047819 */ /* 0x000fc60000010e04 */
[----:B------:R-:W-:-:S05]  /*5dc0*/  VIADD R13, R13, 0xca62c1d6 ;  /* 0xca62c1d60d0d7836 */ /* 0x000fca0000000000 */
[----:B------:R-:W-:-:S04]  /*5dd0*/  LEA.HI R18, R13, R18, R13, 0x5 ;  /* 0x000000120d127211 */ /* 0x000fc800078f280d */
[----:B------:R-:W-:Y:S02]  /*5de0*/  IADD3 R17, PT, PT, R10, R18, R17 ;  /* 0x000000120a117210 */ /* 0x000fe40007ffe011 */
[C---:B------:R-:W-:Y:S02]  /*5df0*/  LOP3.LUT R18, R13.reuse, R4, R29, 0x96, !PT ;  /* 0x000000040d127212 */ /* 0x040fe400078e961d */
[----:B------:R-:W-:Y:S01]  /*5e00*/  SHF.L.W.U32.HI R13, R13, 0x1e, R13 ;  /* 0x0000001e0d0d7819 */ /* 0x000fe20000010e0d */
[----:B------:R-:W-:-:S05]  /*5e10*/  VIADD R17, R17, 0xca62c1d6 ;  /* 0xca62c1d611117836 */ /* 0x000fca0000000000 */
[C---:B------:R-:W-:Y:S02]  /*5e20*/  LEA.HI R18, R17.reuse, R18, R17, 0x5 ;  /* 0x0000001211127211 */ /* 0x040fe400078f2811 */
[----:B------:R-:W-:Y:S02]  /*5e30*/  LOP3.LUT R24, R17, R13, R4, 0x96, !PT ;  /* 0x0000000d11187212 */ /* 0x000fe400078e9604 */
[----:B------:R-:W-:Y:S02]  /*5e40*/  IADD3 R6, PT, PT, R23, R18, R6 ;  /* 0x0000001217067210 */ /* 0x000fe40007ffe006 */
[----:B------:R-:W-:Y:S02]  /*5e50*/  SHF.L.W.U32.HI R18, R27, 0x1, R27 ;  /* 0x000000011b127819 */ /* 0x000fe40000010e1b */
[----:B------:R-:W-:Y:S01]  /*5e60*/  SHF.L.W.U32.HI R17, R17, 0x1e, R17 ;  /* 0x0000001e11117819 */ /* 0x000fe20000010e11 */
[----:B------:R-:W-:-:S05]  /*5e70*/  VIADD R6, R6, 0xca62c1d6 ;  /* 0xca62c1d606067836 */ /* 0x000fca0000000000 */
[----:B------:R-:W-:-:S04]  /*5e80*/  LEA.HI R24, R6, R24, R6, 0x5 ;  /* 0x0000001806187211 */ /* 0x000fc800078f2806 */
[----:B------:R-:W-:Y:S02]  /*5e90*/  IADD3 R29, PT, PT, R18, R24, R29 ;  /* 0x00000018121d7210 */ /* 0x000fe40007ffe01d */
[----:B------:R-:W-:Y:S02]  /*5ea0*/  LOP3.LUT R18, R5, R7, R18, 0x96, !PT ;  /* 0x0000000705127212 */ /* 0x000fe400078e9612 */
[----:B------:R-:W-:Y:S01]  /*5eb0*/  LOP3.LUT R7, R15, R11, R10, 0x96, !PT ;  /* 0x0000000b0f077212 */ /* 0x000fe200078e960a */
[----:B------:R-:W-:-:S03]  /*5ec0*/  VIADD R29, R29, 0xca62c1d6 ;  /* 0xca62c1d61d1d7836 */ /* 0x000fc60000000000 */
[----:B------:R-:W-:Y:S02]  /*5ed0*/  LOP3.LUT R7, R7, R8, RZ, 0x3c, !PT ;  /* 0x0000000807077212 */ /* 0x000fe400078e3cff */
[C---:B------:R-:W-:Y:S02]  /*5ee0*/  LOP3.LUT R8, R6.reuse, R17, R13, 0x96, !PT ;  /* 0x0000001106087212 */ /* 0x040fe400078e960d */
[----:B------:R-:W-:Y:S02]  /*5ef0*/  SHF.L.W.U32.HI R7, R7, 0x1, R7 ;  /* 0x0000000107077819 */ /* 0x000fe40000010e07 */
[----:B------:R-:W-:Y:S02]  /*5f00*/  LEA.HI R8, R29, R8, R29, 0x5 ;  /* 0x000000081d087211 */ /* 0x000fe400078f281d */
[----:B------:R-:W-:Y:S02]  /*5f10*/  SHF.L.W.U32.HI R6, R6, 0x1e, R6 ;  /* 0x0000001e06067819 */ /* 0x000fe40000010e06 */
[----:B------:R-:W-:-:S02]  /*5f20*/  IADD3 R8, PT, PT, R7, R8, R4 ;  /* 0x0000000807087210 */ /* 0x000fc40007ffe004 */
[----:B------:R-:W-:Y:S02]  /*5f30*/  LOP3.LUT R27, R29, R6, R17, 0x96, !PT ;  /* 0x000000061d1b7212 */ /* 0x000fe400078e9611 */
[----:B------:R-:W-:Y:S01]  /*5f40*/  SHF.L.W.U32.HI R4, R9, 0x1, R9 ;  /* 0x0000000109047819 */ /* 0x000fe20000010e09 */
[----:B------:R-:W-:Y:S01]  /*5f50*/  VIADD R8, R8, 0xca62c1d6 ;  /* 0xca62c1d608087836 */ /* 0x000fe20000000000 */
[----:B------:R-:W-:Y:S02]  /*5f60*/  SHF.L.W.U32.HI R9, R29, 0x1e, R29 ;  /* 0x0000001e1d097819 */ /* 0x000fe40000010e1d */
[----:B------:R-:W-:Y:S02]  /*5f70*/  LOP3.LUT R19, R12, R19, R7, 0x96, !PT ;  /* 0x000000130c137212 */ /* 0x000fe400078e9607 */
[----:B------:R-:W-:Y:S02]  /*5f80*/  LEA.HI R27, R8, R27, R8, 0x5 ;  /* 0x0000001b081b7211 */ /* 0x000fe400078f2808 */
[----:B------:R-:W-:-:S02]  /*5f90*/  LOP3.LUT R16, R19, R16, RZ, 0x3c, !PT ;  /* 0x0000001013107212 */ /* 0x000fc400078e3cff */
[----:B------:R-:W-:Y:S02]  /*5fa0*/  IADD3 R27, PT, PT, R4, R27, R13 ;  /* 0x0000001b041b7210 */ /* 0x000fe40007ffe00d */
[----:B------:R-:W-:Y:S02]  /*5fb0*/  LOP3.LUT R13, R18, R15, RZ, 0x3c, !PT ;  /* 0x0000000f120d7212 */ /* 0x000fe400078e3cff */
[C---:B------:R-:W-:Y:S01]  /*5fc0*/  LOP3.LUT R15, R8.reuse, R9, R6, 0x96, !PT ;  /* 0x00000009080f7212 */ /* 0x040fe200078e9606 */
[----:B------:R-:W-:Y:S01]  /*5fd0*/  VIADD R18, R27, 0xca62c1d6 ;  /* 0xca62c1d61b127836 */ /* 0x000fe20000000000 */
[----:B------:R-:W-:Y:S02]  /*5fe0*/  SHF.L.W.U32.HI R13, R13, 0x1, R13 ;  /* 0x000000010d0d7819 */ /* 0x000fe40000010e0d */
[----:B------:R-:W-:Y:S02]  /*5ff0*/  SHF.L.W.U32.HI R8, R8, 0x1e, R8 ;  /* 0x0000001e08087819 */ /* 0x000fe40000010e08 */
[----:B------:R-:W-:-:S02]  /*6000*/  LEA.HI R24, R18, R15, R18, 0x5 ;  /* 0x0000000f12187211 */ /* 0x000fc400078f2812 */
[----:B------:R-:W-:Y:S02]  /*6010*/  SHF.L.W.U32.HI R16, R16, 0x1, R16 ;  /* 0x0000000110107819 */ /* 0x000fe40000010e10 */
[----:B------:R-:W-:Y:S02]  /*6020*/  IADD3 R7, PT, PT, R13, R24, R17 ;  /* 0x000000180d077210 */ /* 0x000fe40007ffe011 */
[C---:B------:R-:W-:Y:S02]  /*6030*/  LOP3.LUT R24, R18.reuse, R8, R9, 0x96, !PT ;  /* 0x0000000812187212 */ /* 0x040fe400078e9609 */
[----:B------:R-:W-:Y:S01]  /*6040*/  SHF.L.W.U32.HI R18, R18, 0x1e, R18 ;  /* 0x0000001e12127819 */ /* 0x000fe20000010e12 */
[----:B------:R-:W-:Y:S01]  /*6050*/  VIADD R7, R7, 0xca62c1d6 ;  /* 0xca62c1d607077836 */ /* 0x000fe20000000000 */
[----:B------:R-:W-:Y:S02]  /*6060*/  LOP3.LUT R4, R14, R25, R4, 0x96, !PT ;  /* 0x000000190e047212 */ /* 0x000fe400078e9604 */
[----:B------:R-:W-:-:S02]  /*6070*/  LOP3.LUT R13, R26, R10, R13, 0x96, !PT ;  /* 0x0000000a1a0d7212 */ /* 0x000fc400078e960d */
[C-C-:B------:R-:W-:Y:S02]  /*6080*/  LEA.HI R15, R7.reuse, R24, R7.reuse, 0x5 ;  /* 0x00000018070f7211 */ /* 0x140fe400078f2807 */
[----:B------:R-:W-:Y:S02]  /*6090*/  LOP3.LUT R4, R4, R5, RZ, 0x3c, !PT ;  /* 0x0000000504047212 */ /* 0x000fe400078e3cff */
[----:B------:R-:W-:Y:S02]  /*60a0*/  IADD3 R15, PT, PT, R16, R15, R6 ;  /* 0x0000000f100f7210 */ /* 0x000fe40007ffe006 */
[C---:B------:R-:W-:Y:S02]  /*60b0*/  LOP3.LUT R6, R7.reuse, R18, R8, 0x96, !PT ;  /* 0x0000001207067212 */ /* 0x040fe400078e9608 */
[----:B------:R-:W-:Y:S01]  /*60c0*/  SHF.L.W.U32.HI R7, R7, 0x1e, R7 ;  /* 0x0000001e07077819 */ /* 0x000fe20000010e07 */
[----:B------:R-:W-:Y:S01]  /*60d0*/  VIADD R15, R15, 0xca62c1d6 ;  /* 0xca62c1d60f0f7836 */ /* 0x000fe20000000000 */
[----:B------:R-:W-:-:S02]  /*60e0*/  LOP3.LUT R13, R13, R12, RZ, 0x3c, !PT ;  /* 0x0000000c0d0d7212 */ /* 0x000fc400078e3cff */
[----:B------:R-:W-:Y:S01]  /*60f0*/  LOP3.LUT R11, R11, R23, R16, 0x96, !PT ;  /* 0x000000170b0b7212 */ /* 0x000fe200078e9610 */
[----:B------:R-:W-:Y:S01]  /*6100*/  IMAD.IADD R2, R2, 0x1, R7 ;  /* 0x0000000102027824 */ /* 0x000fe200078e0207 */
[C-C-:B------:R-:W-:Y:S02]  /*6110*/  LEA.HI R6, R15.reuse, R6, R15.reuse, 0x5 ;  /* 0x000000060f067211 */ /* 0x140fe400078f280f */
[----:B------:R-:W-:Y:S02]  /*6120*/  CS2R R16, SRZ ;  /* 0x0000000000107805 */ /* 0x000fe4000001ff00 */
[C---:B------:R-:W-:Y:S02]  /*6130*/  LOP3.LUT R5, R15.reuse, R7, R18, 0x96, !PT ;  /* 0x000000070f057212 */ /* 0x040fe400078e9612 */
[----:B------:R-:W-:Y:S01]  /*6140*/  SHF.L.W.U32.HI R15, R15, 0x1e, R15 ;  /* 0x0000001e0f0f7819 */ /* 0x000fe20000010e0f */
[----:B------:R-:W-:Y:S01]  /*6150*/  IMAD.IADD R9, R9, 0x1, R6 ;  /* 0x0000000109097824 */ /* 0x000fe200078e0206 */
[----:B------:R-:W-:-:S03]  /*6160*/  LOP3.LUT R11, R11, R14, RZ, 0x3c, !PT ;  /* 0x0000000e0b0b7212 */ /* 0x000fc600078e3cff */
[----:B------:R-:W-:Y:S01]  /*6170*/  IMAD.IADD R0, R0, 0x1, R15 ;  /* 0x0000000100007824 */ /* 0x000fe200078e020f */
[----:B------:R-:W-:-:S05]  /*6180*/  LEA.HI R4, R4, R9, R4, 0x1 ;  /* 0x0000000904047211 */ /* 0x000fca00078f0804 */
[----:B------:R-:W-:-:S05]  /*6190*/  VIADD R4, R4, 0xca62c1d6 ;  /* 0xca62c1d604047836 */ /* 0x000fca0000000000 */
[C-C-:B------:R-:W-:Y:S02]  /*61a0*/  LEA.HI R5, R4.reuse, R5, R4.reuse, 0x5 ;  /* 0x0000000504057211 */ /* 0x140fe400078f2804 */
[C---:B------:R-:W-:Y:S02]  /*61b0*/  LOP3.LUT R6, R4.reuse, R15, R7, 0x96, !PT ;  /* 0x0000000f04067212 */ /* 0x040fe400078e9607 */
[----:B------:R-:W-:Y:S02]  /*61c0*/  CS2R R14, SRZ ;  /* 0x00000000000e7805 */ /* 0x000fe4000001ff00 */
[----:B------:R-:W-:Y:S01]  /*61d0*/  LEA.HI R3, R4, R3, R4, 0x1e ;  /* 0x0000000304037211 */ /* 0x000fe200078ff004 */
[----:B------:R-:W-:-:S05]  /*61e0*/  IMAD.IADD R8, R8, 0x1, R5 ;  /* 0x0000000108087824 */ /* 0x000fca00078e0205 */
[----:B------:R-:W-:Y:S02]  /*61f0*/  LEA.HI R8, R13, R8, R13, 0x1 ;  /* 0x000000080d087211 */ /* 0x000fe400078f080d */
[----:B------:R-:W-:-:S03]  /*6200*/  CS2R R12, SRZ ;  /* 0x00000000000c7805 */ /* 0x000fc6000001ff00 */
[----:B------:R-:W-:-:S04]  /*6210*/  VIADD R5, R8, 0xca62c1d6 ;  /* 0xca62c1d608057836 */ /* 0x000fc80000000000 */
[--C-:B------:R-:W-:Y:S01]  /*6220*/  IMAD.IADD R20, R20, 0x1, R5.reuse ;  /* 0x0000000114147824 */ /* 0x100fe200078e0205 */
[----:B------:R-:W-:Y:S02]  /*6230*/  LEA.HI R9, R5, R6, R5, 0x5 ;  /* 0x0000000605097211 */ /* 0x000fe400078f2805 */
[----:B------:R-:W-:Y:S02]  /*6240*/  CS2R R4, SRZ ;  /* 0x0000000000047805 */ /* 0x000fe4000001ff00 */
[----:B------:R-:W-:Y:S01]  /*6250*/  CS2R R6, SRZ ;  /* 0x0000000000067805 */ /* 0x000fe2000001ff00 */
[----:B------:R-:W-:Y:S01]  /*6260*/  IMAD.IADD R18, R18, 0x1, R9 ;  /* 0x0000000112127824 */ /* 0x000fe200078e0209 */
[----:B------:R-:W-:-:S04]  /*6270*/  CS2R R8, SRZ ;  /* 0x0000000000087805 */ /* 0x000fc8000001ff00 */
[----:B------:R-:W-:Y:S02]  /*6280*/  LEA.HI R18, R11, R18, R11, 0x1 ;  /* 0x000000120b127211 */ /* 0x000fe400078f080b */
[----:B------:R-:W-:Y:S02]  /*6290*/  CS2R R10, SRZ ;  /* 0x00000000000a7805 */ /* 0x000fe4000001ff00 */
[----:B------:R-:W-:Y:S01]  /*62a0*/  IADD3 R21, PT, PT, R18, -0x359d3e2a, R21 ;  /* 0xca62c1d612157810 */ /* 0x000fe20007ffe015 */
[----:B------:R-:W-:-:S07]  /*62b0*/  IMAD.MOV.U32 R18, RZ, RZ, RZ ;  /* 0x000000ffff127224 */ /* 0x000fce00078e00ff */
.L_x_11:
[----:B--2---:R-:W-:Y:S01]  /*62c0*/  LOP3.LUT R24, R0, R20, R3, 0xb8, !PT ;  /* 0x0000001400187212 */ /* 0x004fe200078eb803 */
[----:B------:R-:W2:Y:S01]  /*62d0*/  LDCU.64 UR4, c[0x0][0x388] ;  /* 0x00007100ff0477ac */ /* 0x000ea20008000a00 */
[----:B------:R-:W-:Y:S01]  /*62e0*/  SHF.L.W.U32.HI R26, R20, 0x1e, R20 ;  /* 0x0000001e141a7819 */ /* 0x000fe20000010e14 */
[----:B------:R-:W-:Y:S01]  /*62f0*/  IMAD R22, R22, 0x14, RZ ;  /* 0x0000001416167824 */ /* 0x000fe200078e02ff */
[----:B------:R-:W-:Y:S02]  /*6300*/  LEA.HI R19, R21, R24, R21, 0x5 ;  /* 0x0000001815137211 */ /* 0x000fe400078f2815 */
[----:B------:R-:W-:Y:S02]  /*6310*/  LOP3.LUT R23, R3, R21, R26, 0xb8, !PT ;  /* 0x0000001503177212 */ /* 0x000fe400078eb81a */
[----:B-----5:R-:W-:-:S05]  /*6320*/  IADD3 R19, PT, PT, R4, R19, R2 ;  /* 0x0000001304137210 */ /* 0x020fca0007ffe002 */
        /* <DEDUP_REMOVED lines=9> */
[----:B------:R-:W-:Y:S02]  /*63c0*/  LOP3.LUT R28, R23, R19, R24, 0xb8, !PT ;  /* 0x00000013171c7212 */ /* 0x000fe400078eb818 */
[----:B------:R-:W-:Y:S01]  /*63d0*/  SHF.L.W.U32.HI R19, R19, 0x1e, R19 ;  /* 0x0000001e13137819 */ /* 0x000fe20000010e13 */
[----:B------:R-:W-:-:S05]  /*63e0*/  VIADD R25, R25, 0x5a827999 ;  /* 0x5a82799919197836 */ /* 0x000fca0000000000 */
        /* <DEDUP_REMOVED lines=56> */
[----:B------:R-:W-:Y:S02]  /*6770*/  SHF.L.W.U32.HI R24, R25, 0x1e, R25 ;  /* 0x0000001e19187819 */ /* 0x000fe40000010e19 */
[----:B------:R-:W-:Y:S01]  /*6780*/  LOP3.LUT R25, R6, R12, R17, 0x96, !PT ;  /* 0x0000000c06197212 */ /* 0x000fe200078e9611 */
[----:B------:R-:W-:Y:S01]  /*6790*/  VIADD R27, R27, 0x5a827999 ;  /* 0x5a8279991b1b7836 */ /* 0x000fe20000000000 */
[----:B------:R-:W-:Y:S02]  /*67a0*/  LOP3.LUT R28, R23, R29, R24, 0xb8, !PT ;  /* 0x0000001d171c7212 */ /* 0x000fe400078eb818 */
[----:B------:R-:W-:Y:S02]  /*67b0*/  LOP3.LUT R4, R25, R4, RZ, 0x3c, !PT ;  /* 0x0000000419047212 */ /* 0x000fe400078e3cff */
[----:B------:R-:W-:-:S02]  /*67c0*/  LEA.HI R19, R27, R28, R27, 0x5 ;  /* 0x0000001c1b137211 */ /* 0x000fc400078f281b */
[----:B------:R-:W-:Y:S02]  /*67d0*/  SHF.L.W.U32.HI R4, R4, 0x1, R4 ;  /* 0x0000000104047819 */ /* 0x000fe40000010e04 */
[----:B------:R-:W-:Y:S01]  /*67e0*/  LOP3.LUT R6, R6, R14, R8, 0x96, !PT ;  /* 0x0000000e06067212 */ /* 0x000fe200078e9608 */
[----:B------:R-:W-:Y:S01]  /*67f0*/  IMAD.IADD R28, R26, 0x1, R19 ;  /* 0x000000011a1c7824 */ /* 0x000fe200078e0213 */
[----:B------:R-:W-:Y:S02]  /*6800*/  SHF.L.W.U32.HI R19, R29, 0x1e, R29 ;  /* 0x0000001e1d137819 */ /* 0x000fe40000010e1d */
[----:B------:R-:W-:Y:S01]  /*6810*/  LOP3.LUT R29, R7, R13, R18, 0x96, !PT ;  /* 0x0000000d071d7212 */ /* 0x000fe200078e9612 */
[----:B------:R-:W-:Y:S01]  /*6820*/  VIADD R25, R28, 0x5b027999 ;  /* 0x5b0279991c197836 */ /* 0x000fe20000000000 */
[----:B------:R-:W-:Y:S02]  /*6830*/  LOP3.LUT R26, R24, R27, R19, 0xb8, !PT ;  /* 0x0000001b181a7212 */ /* 0x000fe400078eb813 */
[----:B------:R-:W-:-:S02]  /*6840*/  LOP3.LUT R5, R29, R5, RZ, 0x3c, !PT ;  /* 0x000000051d057212 */ /* 0x000fc400078e3cff */
[----:B------:R-:W-:Y:S02]  /*6850*/  LEA.HI R26, R25, R26, R25, 0x5 ;  /* 0x0000001a191a7211 */ /* 0x000fe400078f2819 */
[----:B------:R-:W-:Y:S02]  /*6860*/  SHF.L.W.U32.HI R5, R5, 0x1, R5 ;  /* 0x0000000105057819 */ /* 0x000fe40000010e05 */
[----:B------:R-:W-:Y:S02]  /*6870*/  IADD3 R23, PT, PT, R4, R26, R23 ;  /* 0x0000001a04177210 */ /* 0x000fe40007ffe017 */
[----:B------:R-:W-:Y:S02]  /*6880*/  SHF.L.W.U32.HI R26, R27, 0x1e, R27 ;  /* 0x0000001e1b1a7819 */ /* 0x000fe40000010e1b */
[----:B------:R-:W-:Y:S01]  /*6890*/  IADD3 R27, PT, PT, -R28, -0x5b02799a, RZ ;  /* 0xa4fd86661c1b7810 */ /* 0x000fe20007ffe1ff */
[----:B------:R-:W-:Y:S01]  /*68a0*/  VIADD R23, R23, 0x5a827999 ;  /* 0x5a82799917177836 */ /* 0x000fe20000000000 */
[----:B------:R-:W-:-:S02]  /*68b0*/  LOP3.LUT R28, R25, R26, RZ, 0xc0, !PT ;  /* 0x0000001a191c7212 */ /* 0x000fc400078ec0ff */
[----:B------:R-:W-:Y:S02]  /*68c0*/  SHF.L.W.U32.HI R25, R25, 0x1e, R25 ;  /* 0x0000001e19197819 */ /* 0x000fe40000010e19 */
[----:B------:R-:W-:Y:S02]  /*68d0*/  LOP3.LUT R28, R28, R19, R27, 0xf8, !PT ;  /* 0x000000131c1c7212 */ /* 0x000fe400078ef81b */
[C---:B------:R-:W-:Y:S02]  /*68e0*/  LOP3.LUT R29, R6.reuse, 0x800000, RZ, 0x3c, !PT ;  /* 0x00800000061d7812 */ /* 0x040fe400078e3cff */
[----:B------:R-:W-:Y:S02]  /*68f0*/  LEA.HI R28, R23, R28, R23, 0x5 ;  /* 0x0000001c171c7211 */ /* 0x000fe400078f2817 */
[----:B------:R-:W-:Y:S02]  /*6900*/  SHF.L.W.U32.HI R6, R6, 0x1, R29 ;  /* 0x0000000106067819 */ /* 0x000fe40000010e1d */
[----:B------:R-:W-:-:S02]  /*6910*/  IADD3 R27, PT, PT, R5, R28, R24 ;  /* 0x0000001c051b7210 */ /* 0x000fc40007ffe018 */
[----:B------:R-:W-:Y:S02]  /*6920*/  LOP3.LUT R24, R26, R23, R25, 0xb8, !PT ;  /* 0x000000171a187212 */ /* 0x000fe400078eb819 */
[----:B------:R-:W-:Y:S01]  /*6930*/  LOP3.LUT R28, R9, R15, R4, 0x96, !PT ;  /* 0x0000000f091c7212 */ /* 0x000fe200078e9604 */
[----:B------:R-:W-:Y:S01]  /*6940*/  VIADD R27, R27, 0x5a827999 ;  /* 0x5a8279991b1b7836 */ /* 0x000fe20000000000 */
[----:B------:R-:W-:Y:S02]  /*6950*/  LOP3.LUT R29, R10, R16, R5, 0x96, !PT ;  /* 0x000000100a1d7212 */ /* 0x000fe400078e9605 */
[----:B------:R-:W-:Y:S02]  /*6960*/  LOP3.LUT R7, R28, R7, RZ, 0x3c, !PT ;  /* 0x000000071c077212 */ /* 0x000fe400078e3cff */
[----:B------:R-:W-:Y:S02]  /*6970*/  LEA.HI R24, R27, R24, R27, 0x5 ;  /* 0x000000181b187211 */ /* 0x000fe400078f281b */
[----:B------:R-:W-:-:S02]  /*6980*/  SHF.L.W.U32.HI R7, R7, 0x1, R7 ;  /* 0x0000000107077819 */ /* 0x000fc40000010e07 */
[----:B------:R-:W-:Y:S02]  /*6990*/  IADD3 R19, PT, PT, R6, R24, R19 ;  /* 0x0000001806137210 */ /* 0x000fe40007ffe013 */
[----:B------:R-:W-:Y:S02]  /*69a0*/  SHF.L.W.U32.HI R24, R23, 0x1e, R23 ;  /* 0x0000001e17187819 */ /* 0x000fe40000010e17 */
[----:B------:R-:W-:Y:S01]  /*69b0*/  LOP3.LUT R8, R29, R8, RZ, 0x3c, !PT ;  /* 0x000000081d087212 */ /* 0x000fe200078e3cff */
[----:B------:R-:W-:Y:S01]  /*69c0*/  VIADD R23, R19, 0x5a827999 ;  /* 0x5a82799913177836 */ /* 0x000fe20000000000 */
[----:B------:R-:W-:Y:S02]  /*69d0*/  LOP3.LUT R28, R25, R27, R24, 0xb8, !PT ;  /* 0x0000001b191c7212 */ /* 0x000fe400078eb818 */
[----:B------:R-:W-:Y:S02]  /*69e0*/  SHF.L.W.U32.HI R19, R27, 0x1e, R27 ;  /* 0x0000001e1b137819 */ /* 0x000fe40000010e1b */
[----:B------:R-:W-:-:S02]  /*69f0*/  LEA.HI R28, R23, R28, R23, 0x5 ;  /* 0x0000001c171c7211 */ /* 0x000fc400078f2817 */
[----:B------:R-:W-:Y:S02]  /*6a00*/  SHF.L.W.U32.HI R8, R8, 0x1, R8 ;  /* 0x0000000108087819 */ /* 0x000fe40000010e08 */
[----:B------:R-:W-:Y:S02]  /*6a10*/  IADD3 R28, PT, PT, R7, R28, R26 ;  /* 0x0000001c071c7210 */ /* 0x000fe40007ffe01a */
[----:B------:R-:W-:Y:S02]  /*6a20*/  LOP3.LUT R26, R23, R19, R24, 0x96, !PT ;  /* 0x00000013171a7212 */ /* 0x000fe400078e9618 */
[----:B------:R-:W-:Y:S01]  /*6a30*/  LOP3.LUT R29, R12, R18, R7, 0x96, !PT ;  /* 0x000000120c1d7212 */ /* 0x000fe200078e9607 */
[----:B------:R-:W-:Y:S01]  /*6a40*/  VIADD R27, R28, 0x5a827999 ;  /* 0x5a8279991c1b7836 */ /* 0x000fe20000000000 */
[----:B------:R-:W-:Y:S02]  /*6a50*/  LOP3.LUT R28, R11, R17, R6, 0x96, !PT ;  /* 0x000000110b1c7212 */ /* 0x000fe400078e9606 */
[----:B------:R-:W-:-:S02]  /*6a60*/  LOP3.LUT R10, R29, R10, RZ, 0x3c, !PT ;  /* 0x0000000a1d0a7212 */ /* 0x000fc400078e3cff */
[----:B------:R-:W-:Y:S02]  /*6a70*/  LEA.HI R26, R27, R26, R27, 0x5 ;  /* 0x0000001a1b1a7211 */ /* 0x000fe400078f281b */
[----:B------:R-:W-:Y:S02]  /*6a80*/  LOP3.LUT R9, R28, R9, RZ, 0x3c, !PT ;  /* 0x000000091c097212 */ /* 0x000fe400078e3cff */
[----:B------:R-:W-:Y:S02]  /*6a90*/  IADD3 R25, PT, PT, R8, R26, R25 ;  /* 0x0000001a08197210 */ /* 0x000fe40007ffe019 */
[----:B------:R-:W-:Y:S02]  /*6aa0*/  SHF.L.W.U32.HI R26, R23, 0x1e, R23 ;  /* 0x0000001e171a7819 */ /* 0x000fe40000010e17 */
[----:B------:R-:W-:Y:S01]  /*6ab0*/  SHF.L.W.U32.HI R9, R9, 0x1, R9 ;  /* 0x0000000109097819 */ /* 0x000fe20000010e09 */
[----:B------:R-:W-:Y:S01]  /*6ac0*/  VIADD R25, R25, 0x6ed9eba1 ;  /* 0x6ed9eba119197836 */ /* 0x000fe20000000000 */
[----:B------:R-:W-:-:S02]  /*6ad0*/  LOP3.LUT R28, R27, R26, R19, 0x96, !PT ;  /* 0x0000001a1b1c7212 */ /* 0x000fc400078e9613 */
[----:B------:R-:W-:Y:S02]  /*6ae0*/  SHF.L.W.U32.HI R23, R27, 0x1e, R27 ;  /* 0x0000001e1b177819 */ /* 0x000fe40000010e1b */
[----:B------:R-:W-:Y:S02]  /*6af0*/  LEA.HI R28, R25, R28, R25, 0x5 ;  /* 0x0000001c191c7211 */ /* 0x000fe400078f2819 */
[----:B------:R-:W-:Y:S02]  /*6b00*/  SHF.L.W.U32.HI R10, R10, 0x1, R10 ;  /* 0x000000010a0a7819 */ /* 0x000fe40000010e0a */
[----:B------:R-:W-:Y:S02]  /*6b10*/  IADD3 R28, PT, PT, R9, R28, R24 ;  /* 0x0000001c091c7210 */ /* 0x000fe40007ffe018 */
[----:B------:R-:W-:Y:S02]  /*6b20*/  LOP3.LUT R24, R25, R23, R26, 0x96, !PT ;  /* 0x0000001719187212 */ /* 0x000fe400078e961a */
[----:B------:R-:W-:Y:S01]  /*6b30*/  LOP3.LUT R11, R11, R8, R13, 0x96, !PT ;  /* 0x000000080b0b7212 */ /* 0x000fe200078e960d */
[----:B------:R-:W-:Y:S01]  /*6b40*/  VIADD R27, R28, 0x6ed9eba1 ;  /* 0x6ed9eba11c1b7836 */ /* 0x000fe20000000000 */
[----:B------:R-:W-:-:S02]  /*6b50*/  LOP3.LUT R29, R14, R4, R9, 0x96, !PT ;  /* 0x000000040e1d7212 */ /* 0x000fc400078e9609 */
[----:B------:R-:W-:Y:S02]  /*6b60*/  LOP3.LUT R28, R11, 0x800000, RZ, 0x3c, !PT ;  /* 0x008000000b1c7812 */ /* 0x000fe400078e3cff */
[----:B------:R-:W-:Y:S02]  /*6b70*/  LEA.HI R24, R27, R24, R27, 0x5 ;  /* 0x000000181b187211 */ /* 0x000fe400078f281b */
[----:B------:R-:W-:Y:S02]  /*6b80*/  SHF.L.W.U32.HI R11, R11, 0x1, R28 ;  /* 0x000000010b0b7819 */ /* 0x000fe40000010e1c */
        /* <DEDUP_REMOVED lines=13> */
[----:B------:R-:W-:Y:S02]  /*6c60*/  LOP3.LUT R13, R28, R13, RZ, 0x3c, !PT ;  /* 0x0000000d1c0d7212 */ /* 0x000fe400078e3cff */
        /* <DEDUP_REMOVED lines=12> */
[----:B------:R-:W-:-:S05]  /*6d30*/  VIADD R25, R28, 0x6ed9eba1 ;  /* 0x6ed9eba11c197836 */ /* 0x000fca0000000000 */
[----:B------:R-:W-:-:S04]  /*6d40*/  LEA.HI R24, R25, R24, R25, 0x5 ;  /* 0x0000001819187211 */ /* 0x000fc800078f2819 */
[----:B------:R-:W-:Y:S02]  /*6d50*/  IADD3 R28, PT, PT, R14, R24, R27 ;  /* 0x000000180e1c7210 */ /* 0x000fe40007ffe01b */
[----:B------:R-:W-:Y:S02]  /*6d60*/  LOP3.LUT R27, R17, R7, R12, 0x96, !PT ;  /* 0x00000007111b7212 */ /* 0x000fe400078e960c */
[----:B------:R-:W-:Y:S01]  /*6d70*/  SHF.L.W.U32.HI R24, R19, 0x1e, R19 ;  /* 0x0000001e13187819 */ /* 0x000fe20000010e13 */
[----:B------:R-:W-:Y:S01]  /*6d80*/  VIADD R28, R28, 0x6ed9eba1 ;  /* 0x6ed9eba11c1c7836 */ /* 0x000fe20000000000 */
[----:B------:R-:W-:Y:S02]  /*6d90*/  LOP3.LUT R15, R27, R15, RZ, 0x3c, !PT ;  /* 0x0000000f1b0f7212 */ /* 0x000fe400078e3cff */
        /* <DEDUP_REMOVED lines=13> */
[C---:B------:R-:W-:Y:S02]  /*6e70*/  LOP3.LUT R23, R17.reuse, 0x800000, RZ, 0x3c, !PT ;  /* 0x0080000011177812 */ /* 0x040fe400078e3cff */
[----:B------:R-:W-:Y:S01]  /*6e80*/  SHF.L.W.U32.HI R28, R28, 0x1e, R28 ;  /* 0x0000001e1c1c7819 */ /* 0x000fe20000010e1c */
[----:B------:R-:W-:Y:S01]  /*6e90*/  VIADD R26, R26, 0x6ed9eba1 ;  /* 0x6ed9eba11a1a7836 */ /* 0x000fe20000000000 */
[----:B------:R-:W-:-:S02]  /*6ea0*/  SHF.L.W.U32.HI R17, R17, 0x1, R23 ;  /* 0x0000000111117819 */ /* 0x000fc40000010e17 */
[C---:B------:R-:W-:Y:S02]  /*6eb0*/  LOP3.LUT R23, R25.reuse, R28, R19, 0x96, !PT ;  /* 0x0000001c19177212 */ /* 0x040fe400078e9613 */
[----:B------:R-:W-:Y:S02]  /*6ec0*/  LOP3.LUT R27, R4, R10, R15, 0x96, !PT ;  /* 0x0000000a041b7212 */ /* 0x000fe400078e960f */
[----:B------:R-:W-:Y:S02]  /*6ed0*/  LEA.HI R23, R26, R23, R26, 0x5 ;  /* 0x000000171a177211 */ /* 0x000fe400078f281a */
[----:B------:R-:W-:Y:S02]  /*6ee0*/  SHF.L.W.U32.HI R25, R25, 0x1e, R25 ;  /* 0x0000001e19197819 */ /* 0x000fe40000010e19 */
        /* <DEDUP_REMOVED lines=10> */
[----:B------:R-:W-:-:S04]  /*6f90*/  LOP3.LUT R27, R19, 0x800000, RZ, 0x3c, !PT ;  /* 0x00800000131b7812 */ /* 0x000fc800078e3cff */
[----:B------:R-:W-:Y:S02]  /*6fa0*/  SHF.L.W.U32.HI R19, R19, 0x1, R27 ;  /* 0x0000000113137819 */ /* 0x000fe40000010e1b */
[C---:B------:R-:W-:Y:S02]  /*6fb0*/  LOP3.LUT R27, R23.reuse, R26, R25, 0x96, !PT ;  /* 0x0000001a171b7212 */ /* 0x040fe400078e9619 */
[----:B------:R-:W-:Y:S02]  /*6fc0*/  SHF.L.W.U32.HI R23, R23, 0x1e, R23 ;  /* 0x0000001e17177819 */ /* 0x000fe40000010e17 */
[----:B------:R-:W-:Y:S02]  /*6fd0*/  LEA.HI R27, R24, R27, R24, 0x5 ;  /* 0x0000001b181b7211 */ /* 0x000fe400078f2818 */
[----:B------:R-:W-:Y:S02]  /*6fe0*/  LOP3.LUT R29, R8, R14, R19, 0x96, !PT ;  /* 0x0000000e081d7212 */ /* 0x000fe400078e9613 */
[----:B------:R-:W-:-:S02]  /*6ff0*/  IADD3 R28, PT, PT, R19, R27, R28 ;  /* 0x0000001b131c7210 */ /* 0x000fc40007ffe01c */
[----:B------:R-:W-:Y:S02]  /*7000*/  LOP3.LUT R27, R6, R12, R17, 0x96, !PT ;  /* 0x0000000c061b7212 */ /* 0x000fe400078e9611 */
[----:B------:R-:W-:Y:S01]  /*7010*/  LOP3.LUT R6, R29, R6, RZ, 0x3c, !PT ;  /* 0x000000061d067212 */ /* 0x000fe200078e3cff */
[----:B------:R-:W-:Y:S01]  /*7020*/  VIADD R28, R28, 0x6ed9eba1 ;  /* 0x6ed9eba11c1c7836 */ /* 0x000fe20000000000 */
[----:B------:R-:W-:Y:S02]  /*7030*/  LOP3.LUT R4, R27, R4, RZ, 0x3c, !PT ;  /* 0x000000041b047212 */ /* 0x000fe400078e3cff */
[----:B------:R-:W-:Y:S02]  /*7040*/  LOP3.LUT R27, R24, R23, R26, 0x96, !PT ;  /* 0x00000017181b7212 */ /* 0x000fe400078e961a */
[----:B------:R-:W-:Y:S02]  /*7050*/  SHF.L.W.U32.HI R4, R4, 0x1, R4 ;  /* 0x0000000104047819 */ /* 0x000fe40000010e04 */
[----:B------:R-:W-:-:S02]  /*7060*/  LEA.HI R27, R28, R27, R28, 0x5 ;  /* 0x0000001b1c1b7211 */ /* 0x000fc400078f281c */
[----:B------:R-:W-:Y:S02]  /*7070*/  SHF.L.W.U32.HI R24, R24, 0x1e, R24 ;  /* 0x0000001e18187819 */ /* 0x000fe40000010e18 */
[----:B------:R-:W-:Y:S02]  /*7080*/  IADD3 R27, PT, PT, R4, R27, R25 ;  /* 0x0000001b041b7210 */ /* 0x000fe40007ffe019 */
[----:B------:R-:W-:Y:S02]  /*7090*/  LOP3.LUT R25, R7, R13, R18, 0x96, !PT ;  /* 0x0000000d07197212 */ /* 0x000fe400078e9612 */
[----:B------:R-:W-:Y:S01]  /*70a0*/  SHF.L.W.U32.HI R6, R6, 0x1, R6 ;  /* 0x0000000106067819 */ /* 0x000fe20000010e06 */
[----:B------:R-:W-:Y:S01]  /*70b0*/  VIADD R27, R27, 0x6ed9eba1 ;  /* 0x6ed9eba11b1b7836 */ /* 0x000fe20000000000 */
[----:B------:R-:W-:Y:S02]  /*70c0*/  LOP3.LUT R5, R25, R5, RZ, 0x3c, !PT ;  /* 0x0000000519057212 */ /* 0x000fe400078e3cff */
[----:B------:R-:W-:-:S02]  /*70d0*/  LOP3.LUT R25, R28, R24, R23, 0x96, !PT ;  /* 0x000000181c197212 */ /* 0x000fc400078e9617 */
        /* <DEDUP_REMOVED lines=190> */
[----:B------:R-:W-:Y:S02]  /*7cc0*/  LOP3.LUT R29, R16, R6, R9, 0x96, !PT ;  /* 0x00000006101d7212 */ /* 0x000fe400078e9609 */
[--C-:B------:R-:W-:Y:S02]  /*7cd0*/  LEA.HI R27, R23, R27, R23.reuse, 0x5 ;  /* 0x0000001b171b7211 */ /* 0x100fe400078f2817 */
[----:B------:R-:W-:Y:S02]  /*7ce0*/  SHF.L.W.U32.HI R12, R12, 0x1e, R12 ;  /* 0x0000001e0c0c7819 */ /* 0x000fe40000010e0c */
        /* <DEDUP_REMOVED lines=17> */
[C---:B------:R-:W-:Y:S02]  /*7e00*/  LOP3.LUT R29, R26.reuse, R27, R23, 0x96, !PT ;  /* 0x0000001b1a1d7212 */ /* 0x040fe400078e9617 */
        /* <DEDUP_REMOVED lines=24> */
[----:B------:R-:W-:Y:S01]  /*7f90*/  LOP3.LUT R29, R29, R4, RZ, 0x3c, !PT ;  /* 0x000000041d1d7212 */ /* 0x000fe200078e3cff */
[----:B------:R-:W-:Y:S01]  /*7fa0*/  VIADD R25, R25, 0xca62c1d6 ;  /* 0xca62c1d619197836 */ /* 0x000fe20000000000 */
[----:B------:R-:W-:-:S02]  /*7fb0*/  LOP3.LUT R19, R27, R19, RZ, 0x3c, !PT ;  /* 0x000000131b137212 */ /* 0x000fc400078e3cff */
[----:B------:R-:W-:Y:S02]  /*7fc0*/  LOP3.LUT R27, R23, R17, R16, 0x96, !PT ;  /* 0x00000011171b7212 */ /* 0x000fe400078e9610 */
[----:B------:R-:W-:Y:S02]  /*7fd0*/  SHF.L.W.U32.HI R19, R19, 0x1, R19 ;  /* 0x0000000113137819 */ /* 0x000fe40000010e13 */
[----:B------:R-:W-:-:S04]  /*7fe0*/  LEA.HI R27, R25, R27, R25, 0x5 ;  /* 0x0000001b191b7211 */ /* 0x000fc800078f2819 */
[----:B------:R-:W-:Y:S02]  /*7ff0*/  IADD3 R27, PT, PT, R19, R27, R26 ;  /* 0x0000001b131b7210 */ /* 0x000fe40007ffe01a */
[----:B------:R-:W-:Y:S02]  /*8000*/  SHF.L.W.U32.HI R26, R23, 0x1e, R23 ;  /* 0x0000001e171a7819 */ /* 0x000fe40000010e17 */
[----:B------:R-:W-:Y:S01]  /*8010*/  SHF.L.W.U32.HI R23, R29, 0x1, R29 ;  /* 0x000000011d177819 */ /* 0x000fe20000010e1d */
        /* <DEDUP_REMOVED lines=8> */
[C---:B------:R-:W-:Y:S02]  /*80a0*/  LOP3.LUT R5, R27.reuse, R25, R26, 0x96, !PT ;  /* 0x000000191b057212 */ /* 0x040fe400078e961a */
[----:B------:R-:W-:Y:S02]  /*80b0*/  SHF.L.W.U32.HI R16, R16, 0x1, R16 ;  /* 0x0000000110107819 */ /* 0x000fe40000010e10 */
[----:B------:R-:W-:Y:S02]  /*80c0*/  LEA.HI R5, R4, R5, R4, 0x5 ;  /* 0x0000000504057211 */ /* 0x000fe400078f2804 */
[----:B------:R-:W-:Y:S02]  /*80d0*/  SHF.L.W.U32.HI R27, R27, 0x1e, R27 ;  /* 0x0000001e1b1b7819 */ /* 0x000fe40000010e1b */
[----:B------:R-:W-:-:S02]  /*80e0*/  IADD3 R17, PT, PT, R16, R5, R17 ;  /* 0x0000000510117210 */ /* 0x000fc40007ffe011 */
[----:B------:R-:W-:-:S04]  /*80f0*/  LOP3.LUT R5, R8, R14, R19, 0x96, !PT ;  /* 0x0000000e08057212 */ /* 0x000fc800078e9613 */
        /* <DEDUP_REMOVED lines=12> */
[----:B------:R-:W-:Y:S02]  /*81c0*/  LOP3.LUT R8, R17, R8, RZ, 0x3c, !PT ;  /* 0x0000000811087212 */ /* 0x000fe400078e3cff */
[----:B------:R-:W-:Y:S02]  /*81d0*/  LOP3.LUT R17, R9, R12, R5, 0x96, !PT ;  /* 0x0000000c09117212 */ /* 0x000fe400078e9605 */
[----:B------:R-:W-:-:S02]  /*81e0*/  SHF.L.W.U32.HI R8, R8, 0x1, R8 ;  /* 0x0000000108087819 */ /* 0x000fc40000010e08 */
[----:B------:R-:W-:Y:S02]  /*81f0*/  LOP3.LUT R17, R17, R24, RZ, 0x3c, !PT ;  /* 0x0000001811117212 */ /* 0x000fe400078e3cff */
[----:B------:R-:W-:Y:S02]  /*8200*/  LOP3.LUT R24, R13, R19, R8, 0x96, !PT ;  /* 0x000000130d187212 */ /* 0x000fe400078e9608 */
[----:B------:R-:W-:Y:S02]  /*8210*/  LOP3.LUT R29, R28, R18, R7, 0x96, !PT ;  /* 0x000000121c1d7212 */ /* 0x000fe400078e9607 */
[----:B------:R-:W-:Y:S02]  /*8220*/  LOP3.LUT R24, R24, R9, RZ, 0x3c, !PT ;  /* 0x0000000918187212 */ /* 0x000fe400078e3cff */
[----:B------:R-:W-:Y:S02]  /*8230*/  SHF.L.W.U32.HI R9, R17, 0x1, R17 ;  /* 0x0000000111097819 */ /* 0x000fe40000010e11 */
[----:B------:R-:W-:-:S02]  /*8240*/  SHF.L.W.U32.HI R24, R24, 0x1, R24 ;  /* 0x0000000118187819 */ /* 0x000fc40000010e18 */
[----:B------:R-:W-:Y:S02]  /*8250*/  LOP3.LUT R10, R29, R10, RZ, 0x3c, !PT ;  /* 0x0000000a1d0a7212 */ /* 0x000fe400078e3cff */
[----:B------:R-:W-:Y:S02]  /*8260*/  LOP3.LUT R17, R11, R5, R24, 0x96, !PT ;  /* 0x000000050b117212 */ /* 0x000fe400078e9618 */
[----:B------:R-:W-:Y:S02]  /*8270*/  LOP3.LUT R5, R14, R23, R9, 0x96, !PT ;  /* 0x000000170e057212 */ /* 0x000fe400078e9609 */
[----:B------:R-:W-:Y:S02]  /*8280*/  LOP3.LUT R14, R17, R14, RZ, 0x3c, !PT ;  /* 0x0000000e110e7212 */ /* 0x000fe400078e3cff */
[----:B------:R-:W-:Y:S02]  /*8290*/  LOP3.LUT R28, R5, R28, RZ, 0x3c, !PT ;  /* 0x0000001c051c7212 */ /* 0x000fe400078e3cff */
[----:B------:R-:W-:-:S02]  /*82a0*/  LOP3.LUT R5, R6, R4, R27, 0x96, !PT ;  /* 0x0000000406057212 */ /* 0x000fc400078e961b */
[----:B------:R-:W-:Y:S02]  /*82b0*/  SHF.L.W.U32.HI R10, R10, 0x1, R10 ;  /* 0x000000010a0a7819 */ /* 0x000fe40000010e0a */
[----:B------:R-:W-:Y:S02]  /*82c0*/  LEA.HI R5, R26, R5, R26, 0x5 ;  /* 0x000000051a057211 */ /* 0x000fe400078f281a */
[----:B------:R-:W-:Y:S02]  /*82d0*/  SHF.L.W.U32.HI R14, R14, 0x1, R14 ;  /* 0x000000010e0e7819 */ /* 0x000fe40000010e0e */
[----:B------:R-:W-:Y:S02]  /*82e0*/  IADD3 R17, PT, PT, R7, R5, R25 ;  /* 0x0000000507117210 */ /* 0x000fe40007ffe019 */
[----:B------:R-:W-:-:S03]  /*82f0*/  SHF.L.W.U32.HI R5, R6, 0x1e, R6 ;  /* 0x0000001e06057819 */ /* 0x000fc60000010e06 */
[----:B------:R-:W-:Y:S01]  /*8300*/  VIADD R17, R17, 0xca62c1d6 ;  /* 0xca62c1d611117836 */ /* 0x000fe20000000000 */
[----:B------:R-:W-:-:S04]  /*8310*/  LOP3.LUT R6, R26, R5, R4, 0x96, !PT ;  /* 0x000000051a067212 */ /* 0x000fc800078e9604 */
[----:B------:R-:W-:-:S04]  /*8320*/  LEA.HI R6, R17, R6, R17, 0x5 ;  /* 0x0000000611067211 */ /* 0x000fc800078f2811 */
[----:B------:R-:W-:Y:S02]  /*8330*/  IADD3 R25, PT, PT, R8, R6, R27 ;  /* 0x0000000608197210 */ /* 0x000fe40007ffe01b */
[----:B------:R-:W-:-:S03]  /*8340*/  SHF.L.W.U32.HI R6, R26, 0x1e, R26 ;  /* 0x0000001e1a067819 */ /* 0x000fc60000010e1a */
[----:B------:R-:W-:Y:S01]  /*8350*/  VIADD R25, R25, 0xca62c1d6 ;  /* 0xca62c1d619197836 */ /* 0x000fe20000000000 */
[C---:B------:R-:W-:Y:S02]  /*8360*/  LOP3.LUT R26, R17.reuse, R6, R5, 0x96, !PT ;  /* 0x00000006111a7212 */ /* 0x040fe400078e9605 */
[----:B------:R-:W-:Y:S02]  /*8370*/  SHF.L.W.U32.HI R17, R17, 0x1e, R17 ;  /* 0x0000001e11117819 */ /* 0x000fe40000010e11 */
[C-C-:B------:R-:W-:Y:S02]  /*8380*/  LEA.HI R26, R25.reuse, R26, R25.reuse, 0x5 ;  /* 0x0000001a191a7211 */ /* 0x140fe400078f2819 */
[----:B------:R-:W-:Y:S02]  /*8390*/  LOP3.LUT R27, R25, R17, R6, 0x96, !PT ;  /* 0x00000011191b7212 */ /* 0x000fe400078e9606 */
[----:B------:R-:W-:Y:S02]  /*83a0*/  IADD3 R26, PT, PT, R9, R26, R4 ;  /* 0x0000001a091a7210 */ /* 0x000fe40007ffe004 */
[----:B------:R-:W-:-:S02]  /*83b0*/  SHF.L.W.U32.HI R4, R25, 0x1e, R25 ;  /* 0x0000001e19047819 */ /* 0x000fc40000010e19 */
[----:B------:R-:W-:Y:S01]  /*83c0*/  LOP3.LUT R9, R19, R9, R14, 0x96, !PT ;  /* 0x0000000913097212 */ /* 0x000fe200078e960e */
[----:B------:R-:W-:-:S03]  /*83d0*/  VIADD R26, R26, 0xca62c1d6 ;  /* 0xca62c1d61a1a7836 */ /* 0x000fc60000000000 */
[----:B------:R-:W-:Y:S02]  /*83e0*/  LOP3.LUT R9, R9, R12, RZ, 0x3c, !PT ;  /* 0x0000000c09097212 */ /* 0x000fe400078e3cff */
[----:B------:R-:W-:-:S04]  /*83f0*/  LEA.HI R27, R26, R27, R26, 0x5 ;  /* 0x0000001b1a1b7211 */ /* 0x000fc800078f281a */
[----:B------:R-:W-:Y:S02]  /*8400*/  IADD3 R27, PT, PT, R10, R27, R5 ;  /* 0x0000001b0a1b7210 */ /* 0x000fe40007ffe005 */
[----:B------:R-:W-:-:S03]  /*8410*/  LOP3.LUT R5, R26, R4, R17, 0x96, !PT ;  /* 0x000000041a057212 */ /* 0x000fc600078e9611 */
[----:B------:R-:W-:-:S05]  /*8420*/  VIADD R25, R27, 0xca62c1d6 ;  /* 0xca62c1d61b197836 */ /* 0x000fca0000000000 */
[----:B------:R-:W-:-:S04]  /*8430*/  LEA.HI R5, R25, R5, R25, 0x5 ;  /* 0x0000000519057211 */ /* 0x000fc800078f2819 */
[----:B------:R-:W-:Y:S02]  /*8440*/  IADD3 R6, PT, PT, R24, R5, R6 ;  /* 0x0000000518067210 */ /* 0x000fe40007ffe006 */
[----:B------:R-:W-:Y:S02]  /*8450*/  SHF.L.W.U32.HI R5, R26, 0x1e, R26 ;  /* 0x0000001e1a057819 */ /* 0x000fe40000010e1a */
[----:B------:R-:W-:Y:S01]  /*8460*/  SHF.L.W.U32.HI R26, R28, 0x1, R28 ;  /* 0x000000011c1a7819 */ /* 0x000fe20000010e1c */
[----:B------:R-:W-:Y:S01]  /*8470*/  VIADD R6, R6, 0xca62c1d6 ;  /* 0xca62c1d606067836 */ /* 0x000fe20000000000 */
[----:B------:R-:W-:Y:S02]  /*8480*/  LOP3.LUT R27, R25, R5, R4, 0x96, !PT ;  /* 0x00000005191b7212 */ /* 0x000fe400078e9604 */
[----:B------:R-:W-:Y:S02]  /*8490*/  LOP3.LUT R28, R15, R16, R10, 0x96, !PT ;  /* 0x000000100f1c7212 */ /* 0x000fe400078e960a */
[----:B------:R-:W-:-:S02]  /*84a0*/  LEA.HI R27, R6, R27, R6, 0x5 ;  /* 0x0000001b061b7211 */ /* 0x000fc400078f2806 */
[----:B------:R-:W-:Y:S02]  /*84b0*/  SHF.L.W.U32.HI R25, R25, 0x1e, R25 ;  /* 0x0000001e19197819 */ /* 0x000fe40000010e19 */
[----:B------:R-:W-:Y:S02]  /*84c0*/  IADD3 R17, PT, PT, R26, R27, R17 ;  /* 0x0000001b1a117210 */ /* 0x000fe40007ffe011 */
[----:B------:R-:W-:Y:S02]  /*84d0*/  LOP3.LUT R28, R28, R13, RZ, 0x3c, !PT ;  /* 0x0000000d1c1c7212 */ /* 0x000fe400078e3cff */
[----:B------:R-:W-:Y:S01]  /*84e0*/  LOP3.LUT R13, R6, R25, R5, 0x96, !PT ;  /* 0x00000019060d7212 */ /* 0x000fe200078e9605 */
[----:B------:R-:W-:Y:S01]  /*84f0*/  VIADD R17, R17, 0xca62c1d6 ;  /* 0xca62c1d611117836 */ /* 0x000fe20000000000 */
[----:B------:R-:W-:Y:S02]  /*8500*/  LOP3.LUT R26, R12, R7, R26, 0x96, !PT ;  /* 0x000000070c1a7212 */ /* 0x000fe400078e961a */
[----:B------:R-:W-:-:S02]  /*8510*/  SHF.L.W.U32.HI R7, R28, 0x1, R28 ;  /* 0x000000011c077819 */ /* 0x000fc40000010e1c */
[----:B------:R-:W-:Y:S02]  /*8520*/  LEA.HI R13, R17, R13, R17, 0x5 ;  /* 0x0000000d110d7211 */ /* 0x000fe400078f2811 */
[----:B------:R-:W-:Y:S02]  /*8530*/  SHF.L.W.U32.HI R6, R6, 0x1e, R6 ;  /* 0x0000001e06067819 */ /* 0x000fe40000010e06 */
[----:B------:R-:W-:Y:S02]  /*8540*/  IADD3 R4, PT, PT, R7, R13, R4 ;  /* 0x0000000d07047210 */ /* 0x000fe40007ffe004 */
[----:B------:R-:W-:Y:S02]  /*8550*/  LOP3.LUT R13, R17, R6, R25, 0x96, !PT ;  /* 0x00000006110d7212 */ /* 0x000fe400078e9619 */
[----:B------:R-:W-:Y:S01]  /*8560*/  LOP3.LUT R26, R26, R15, RZ, 0x3c, !PT ;  /* 0x0000000f1a1a7212 */ /* 0x000fe200078e3cff */
[----:B------:R-:W-:Y:S01]  /*8570*/  VIADD R4, R4, 0xca62c1d6 ;  /* 0xca62c1d604047836 */ /* 0x000fe20000000000 */
[----:B------:R-:W-:-:S02]  /*8580*/  LOP3.LUT R15, R18, R8, R7, 0x96, !PT ;  /* 0x00000008120f7212 */ /* 0x000fc400078e9607 */
[----:B------:R-:W-:Y:S02]  /*8590*/  SHF.L.W.U32.HI R26, R26, 0x1, R26 ;  /* 0x000000011a1a7819 */ /* 0x000fe40000010e1a */
[C-C-:B------:R-:W-:Y:S02]  /*85a0*/  LEA.HI R13, R4.reuse, R13, R4.reuse, 0x5 ;  /* 0x0000000d040d7211 */ /* 0x140fe400078f2804 */
[----:B------:R-:W-:Y:S02]  /*85b0*/  SHF.L.W.U32.HI R8, R4, 0x1e, R4 ;  /* 0x0000001e04087819 */ /* 0x000fe40000010e04 */
[----:B------:R-:W-:Y:S02]  /*85c0*/  IADD3 R13, PT, PT, R14, R13, R5 ;  /* 0x0000000d0e0d7210 */ /* 0x000fe40007ffe005 */
[----:B------:R-:W-:Y:S02]  /*85d0*/  SHF.L.W.U32.HI R5, R17, 0x1e, R17 ;  /* 0x0000001e11057819 */ /* 0x000fe40000010e11 */
[----:B------:R-:W-:Y:S01]  /*85e0*/  LOP3.LUT R11, R15, R11, RZ, 0x3c, !PT ;  /* 0x0000000b0f0b7212 */ /* 0x000fe200078e3cff */
[----:B------:R-:W-:Y:S01]  /*85f0*/  VIADD R13, R13, 0xca62c1d6 ;  /* 0xca62c1d60d0d7836 */ /* 0x000fe20000000000 */
[----:B------:R-:W-:-:S02]  /*8600*/  LOP3.LUT R28, R4, R5, R6, 0x96, !PT ;  /* 0x00000005041c7212 */ /* 0x000fc400078e9606 */
[----:B------:R-:W-:Y:S02]  /*8610*/  SHF.L.W.U32.HI R11, R11, 0x1, R11 ;  /* 0x000000010b0b7819 */ /* 0x000fe40000010e0b */
[C---:B------:R-:W-:Y:S02]  /*8620*/  LEA.HI R28, R13.reuse, R28, R13, 0x5 ;  /* 0x0000001c0d1c7211 */ /* 0x040fe400078f280d */
[C---:B------:R-:W-:Y:S02]  /*8630*/  LOP3.LUT R4, R13.reuse, R8, R5, 0x96, !PT ;  /* 0x000000080d047212 */ /* 0x040fe400078e9605 */
[----:B------:R-:W-:Y:S02]  /*8640*/  IADD3 R7, PT, PT, R26, R28, R25 ;  /* 0x0000001c1a077210 */ /* 0x000fe40007ffe019 */
[----:B------:R-:W-:Y:S02]  /*8650*/  SHF.L.W.U32.HI R13, R13, 0x1e, R13 ;  /* 0x0000001e0d0d7819 */ /* 0x000fe40000010e0d */
[----:B------:R-:W-:Y:S01]  /*8660*/  LOP3.LUT R23, R23, R10, R26, 0x96, !PT ;  /* 0x0000000a17177212 */ /* 0x000fe200078e961a */
[----:B------:R-:W-:Y:S01]  /*8670*/  VIADD R7, R7, 0xca62c1d6 ;  /* 0xca62c1d607077836 */ /* 0x000fe20000000000 */
[----:B------:R-:W-:-:S02]  /*8680*/  LOP3.LUT R16, R16, R24, R11, 0x96, !PT ;  /* 0x0000001810107212 */ /* 0x000fc400078e960b */
[----:B------:R-:W-:Y:S02]  /*8690*/  LOP3.LUT R23, R23, R18, RZ, 0x3c, !PT ;  /* 0x0000001217177212 */ /* 0x000fe400078e3cff */
[C-C-:B------:R-:W-:Y:S02]  /*86a0*/  LEA.HI R4, R7.reuse, R4, R7.reuse, 0x5 ;  /* 0x0000000407047211 */ /* 0x140fe400078f2807 */
[----:B------:R-:W-:Y:S02]  /*86b0*/  LOP3.LUT R15, R7, R13, R8, 0x96, !PT ;  /* 0x0000000d070f7212 */ /* 0x000fe400078e9608 */
[----:B------:R-:W-:Y:S02]  /*86c0*/  IADD3 R6, PT, PT, R11, R4, R6 ;  /* 0x000000040b067210 */ /* 0x000fe40007ffe006 */
[----:B------:R-:W-:Y:S02]  /*86d0*/  SHF.L.W.U32.HI R7, R7, 0x1e, R7 ;  /* 0x0000001e07077819 */ /* 0x000fe40000010e07 */
[----:B--2---:R-:W-:Y:S01]  /*86e0*/  IADD3 R4, P0, PT, R22, UR4, RZ ;  /* 0x0000000416047c10 */ /* 0x004fe2000ff1e0ff */
[----:B------:R-:W-:Y:S01]  /*86f0*/  VIADD R6, R6, 0xca62c1d6 ;  /* 0xca62c1d606067836 */ /* 0x000fe20000000000 */
[----:B------:R-:W-:-:S04]  /*8700*/  LOP3.LUT R19, R16, R19, RZ, 0x3c, !PT ;  /* 0x0000001310137212 */ /* 0x000fc800078e3cff */
[C---:B------:R-:W-:Y:S01]  /*8710*/  LEA.HI R10, R6.reuse, R15, R6, 0x5 ;  /* 0x0000000f060a7211 */ /* 0x040fe200078f2806 */
[----:B------:R-:W-:Y:S01]  /*8720*/  IMAD.IADD R15, R7, 0x1, R2 ;  /* 0x00000001070f7824 */ /* 0x000fe200078e0202 */
[----:B------:R-:W-:-:S03]  /*8730*/  SHF.L.W.U32.HI R11, R6, 0x1e, R6 ;  /* 0x0000001e060b7819 */ /* 0x000fc60000010e06 */
[----:B------:R-:W-:Y:S01]  /*8740*/  IMAD.IADD R10, R5, 0x1, R10 ;  /* 0x00000001050a7824 */ /* 0x000fe200078e020a */
[----:B------:R-:W-:Y:S02]  /*8750*/  LEA.HI.X.SX32 R5, R22, UR5, 0x1, P0 ;  /* 0x0000000516057c11 */ /* 0x000fe400080f0eff */
[----:B------:R-:W-:Y:S02]  /*8760*/  SHF.R.U32.HI R17, RZ, 0x8, R15 ;  /* 0x00000008ff117819 */ /* 0x000fe4000001160f */
[----:B------:R-:W-:Y:S01]  /*8770*/  LEA.HI R10, R9, R10, R9, 0x1 ;  /* 0x0000000a090a7211 */ /* 0x000fe200078f0809 */
[----:B0-----:R0:W-:Y:S01]  /*8780*/  STG.E.U8 desc[UR10][R4.64+0x13], R15 ;  /* 0x0000130f04007986 */ /* 0x0011e2000c10110a */
[----:B------:R-:W-:Y:S02]  /*8790*/  LOP3.LUT R9, R6, R7, R13, 0x96, !PT ;  /* 0x0000000706097212 */ /* 0x000fe400078e960d */
[--C-:B------:R-:W-:Y:S01]  /*87a0*/  SHF.R.U32.HI R25, RZ, 0x10, R15.reuse ;  /* 0x00000010ff197819 */ /* 0x100fe2000001160f */
[----:B------:R-:W-:Y:S01]  /*87b0*/  VIADD R10, R10, 0xca62c1d6 ;  /* 0xca62c1d60a0a7836 */ /* 0x000fe20000000000 */
[----:B------:R-:W-:Y:S01]  /*87c0*/  SHF.R.U32.HI R27, RZ, 0x18, R15 ;  /* 0x00000018ff1b7819 */ /* 0x000fe2000001160f */
[----:B------:R2:W-:Y:S03]  /*87d0*/  STG.E.U8 desc[UR10][R4.64+0x12], R17 ;  /* 0x0000121104007986 */ /* 0x0005e6000c10110a */
[C-C-:B------:R-:W-:Y:S01]  /*87e0*/  LEA.HI R9, R10.reuse, R9, R10.reuse, 0x5 ;  /* 0x000000090a097211 */ /* 0x140fe200078f280a */
[----:B------:R-:W-:Y:S01]  /*87f0*/  STG.E.U8 desc[UR10][R4.64+0x11], R25 ;  /* 0x0000111904007986 */ /* 0x000fe2000c10110a */
[----:B------:R-:W-:-:S03]  /*8800*/  LEA.HI R3, R10, R3, R10, 0x1e ;  /* 0x000000030a037211 */ /* 0x000fc600078ff00a */
[----:B------:R-:W-:Y:S01]  /*8810*/  IMAD.IADD R8, R8, 0x1, R9 ;  /* 0x0000000108087824 */ /* 0x000fe200078e0209 */
[----:B------:R-:W-:Y:S01]  /*8820*/  STG.E.U8 desc[UR10][R4.64+0x10], R27 ;  /* 0x0000101b04007986 */ /* 0x000fe2000c10110a */
[----:B------:R-:W-:Y:S01]  /*8830*/  IMAD.IADD R9, R11, 0x1, R0 ;  /* 0x000000010b097824 */ /* 0x000fe200078e0200 */
[----:B------:R-:W-:Y:S02]  /*8840*/  LOP3.LUT R0, R10, R11, R7, 0x96, !PT ;  /* 0x0000000b0a007212 */ /* 0x000fe400078e9607 */
[----:B------:R-:W-:Y:S01]  /*8850*/  LEA.HI R8, R23, R8, R23, 0x1 ;  /* 0x0000000817087211 */ /* 0x000fe200078f0817 */
[----:B------:R-:W-:Y:S01]  /*8860*/  STG.E.U8 desc[UR10][R4.64+0xb], R3 ;  /* 0x00000b0304007986 */ /* 0x000fe2000c10110a */
[--C-:B------:R-:W-:Y:S02]  /*8870*/  SHF.R.U32.HI R11, RZ, 0x8, R9.reuse ;  /* 0x00000008ff0b7819 */ /* 0x100fe40000011609 */
[--C-:B0-----:R-:W-:Y:S01]  /*8880*/  SHF.R.U32.HI R15, RZ, 0x10, R9.reuse ;  /* 0x00000010ff0f7819 */ /* 0x101fe20000011609 */
[----:B------:R-:W-:Y:S01]  /*8890*/  VIADD R7, R8, 0xca62c1d6 ;  /* 0xca62c1d608077836 */ /* 0x000fe20000000000 */
[----:B------:R0:W-:Y:S01]  /*88a0*/  STG.E.U8 desc[UR10][R4.64+0xf], R9 ;  /* 0x00000f0904007986 */ /* 0x0001e2000c10110a */
[----:B------:R-:W-:-:S02]  /*88b0*/  SHF.R.U32.HI R23, RZ, 0x18, R9 ;  /* 0x00000018ff177819 */ /* 0x000fc40000011609 */
[----:B--2---:R-:W-:Y:S01]  /*88c0*/  SHF.R.U32.HI R17, RZ, 0x8, R3 ;  /* 0x00000008ff117819 */ /* 0x004fe20000011603 */
[----:B------:R2:W-:Y:S01]  /*88d0*/  STG.E.U8 desc[UR10][R4.64+0xe], R11 ;  /* 0x00000e0b04007986 */ /* 0x0005e2000c10110a */
[C---:B------:R-:W-:Y:S01]  /*88e0*/  LEA.HI R0, R7.reuse, R0, R7, 0x5 ;  /* 0x0000000007007211 */ /* 0x040fe200078f2807 */
[----:B------:R-:W-:Y:S02]  /*88f0*/  IMAD.IADD R7, R7, 0x1, R20 ;  /* 0x0000000107077824 */ /* 0x000fe400078e0214 */
[----:B------:R3:W-:Y:S02]  /*8900*/  STG.E.U8 desc[UR10][R4.64+0xd], R15 ;  /* 0x00000d0f04007986 */ /* 0x0007e4000c10110a */
[----:B------:R-:W-:Y:S01]  /*8910*/  IMAD.IADD R0, R13, 0x1, R0 ;  /* 0x000000010d007824 */ /* 0x000fe200078e0200 */
[--C-:B------:R-:W-:Y:S01]  /*8920*/  SHF.R.U32.HI R13, RZ, 0x18, R3.reuse ;  /* 0x00000018ff0d7819 */ /* 0x100fe20000011603 */
[----:B------:R4:W-:Y:S01]  /*8930*/  STG.E.U8 desc[UR10][R4.64+0xa], R17 ;  /* 0x00000a1104007986 */ /* 0x0009e2000c10110a */
[----:B0-----:R-:W-:-:S02]  /*8940*/  SHF.R.U32.HI R9, RZ, 0x10, R3 ;  /* 0x00000010ff097819 */ /* 0x001fc40000011603 */
[----:B------:R-:W-:Y:S01]  /*8950*/  LEA.HI R0, R19, R0, R19, 0x1 ;  /* 0x0000000013007211 */ /* 0x000fe200078f0813 */
[----:B------:R-:W-:Y:S01]  /*8960*/  STG.E.U8 desc[UR10][R4.64+0xc], R23 ;  /* 0x00000c1704007986 */ /* 0x000fe2000c10110a */
[----:B--2---:R-:W-:Y:S02]  /*8970*/  SHF.R.U32.HI R11, RZ, 0x8, R7 ;  /* 0x00000008ff0b7819 */ /* 0x004fe40000011607 */
[----:B------:R-:W-:Y:S01]  /*8980*/  IADD3 R21, PT, PT, R0, -0x359d3e2a, R21 ;  /* 0xca62c1d600157810 */ /* 0x000fe20007ffe015 */
[----:B------:R0:W-:Y:S01]  /*8990*/  STG.E.U8 desc[UR10][R4.64+0x9], R9 ;  /* 0x0000090904007986 */ /* 0x0001e2000c10110a */
[--C-:B---3--:R-:W-:Y:S02]  /*89a0*/  SHF.R.U32.HI R15, RZ, 0x10, R7.reuse ;  /* 0x00000010ff0f7819 */ /* 0x108fe40000011607 */
[----:B------:R-:W-:Y:S01]  /*89b0*/  SHF.R.U32.HI R3, RZ, 0x18, R7 ;  /* 0x00000018ff037819 */ /* 0x000fe20000011607 */
[----:B------:R-:W-:Y:S01]  /*89c0*/  STG.E.U8 desc[UR10][R4.64+0x8], R13 ;  /* 0x0000080d04007986 */ /* 0x000fe2000c10110a */
[----:B----4-:R-:W-:-:S02]  /*89d0*/  SHF.R.U32.HI R17, RZ, 0x8, R21 ;  /* 0x00000008ff117819 */ /* 0x010fc40000011615 */
[--C-:B------:R-:W-:Y:S01]  /*89e0*/  SHF.R.U32.HI R19, RZ, 0x10, R21.reuse ;  /* 0x00000010ff137819 */ /* 0x100fe20000011615 */
[----:B------:R-:W-:Y:S01]  /*89f0*/  STG.E.U8 desc[UR10][R4.64+0x6], R11 ;  /* 0x0000060b04007986 */ /* 0x000fe2000c10110a */
[----:B0-----:R-:W-:-:S03]  /*8a00*/  SHF.R.U32.HI R9, RZ, 0x18, R21 ;  /* 0x00000018ff097819 */ /* 0x001fc60000011615 */
[----:B------:R-:W-:Y:S04]  /*8a10*/  STG.E.U8 desc[UR10][R4.64+0x7], R7 ;  /* 0x0000070704007986 */ /* 0x000fe8000c10110a */
[----:B------:R-:W-:Y:S04]  /*8a20*/  STG.E.U8 desc[UR10][R4.64+0x5], R15 ;  /* 0x0000050f04007986 */ /* 0x000fe8000c10110a */
[----:B------:R-:W-:Y:S04]  /*8a30*/  STG.E.U8 desc[UR10][R4.64+0x4], R3 ;  /* 0x0000040304007986 */ /* 0x000fe8000c10110a */
[----:B------:R-:W-:Y:S04]  /*8a40*/  STG.E.U8 desc[UR10][R4.64+0x3], R21 ;  /* 0x0000031504007986 */ /* 0x000fe8000c10110a */
[----:B------:R-:W-:Y:S04]  /*8a50*/  STG.E.U8 desc[UR10][R4.64+0x2], R17 ;  /* 0x0000021104007986 */ /* 0x000fe8000c10110a */
[----:B------:R-:W-:Y:S04]  /*8a60*/  STG.E.U8 desc[UR10][R4.64+0x1], R19 ;  /* 0x0000011304007986 */ /* 0x000fe8000c10110a */
[----:B------:R-:W-:Y:S01]  /*8a70*/  STG.E.U8 desc[UR10][R4.64], R9 ;  /* 0x0000000904007986 */ /* 0x000fe2000c10110a */
[----:B------:R-:W-:Y:S05]  /*8a80*/  EXIT ;  /* 0x000000000000794d */ /* 0x000fea0003800000 */
.L_x_12:
[----:B------:R-:W-:-:S00]  /*8a90*/  BRA `(.L_x_12) ;  /* 0xfffffffc00fc7947 */ /* 0x000fc0000383ffff */
[----:B------:R-:W-:-:S00]  /*8aa0*/  NOP ;  /* 0x0000000000007918 */ /* 0x000fc00000000000 */
        /* <DEDUP_REMOVED lines=13> */
.L_x_13:


//--------------------- .nv.shared.reserved.0     --------------------------
	.section	.nv.shared.reserved.0,"aw",@nobits
	.weak		__nv_reservedSMEM_offset_0_alias
	.size		__nv_reservedSMEM_offset_0_alias, 0, 64
	.other		__nv_reservedSMEM_offset_0_alias,@"STO_CUDA_RESERVED_SHARED STV_DEFAULT"
__nv_reservedSMEM_offset_0_alias:
	.zero		0
	.zero		64


//--------------------- .nv.constant0._Z13calculateHashPhS_ --------------------------
	.section	.nv.constant0._Z13calculateHashPhS_,"a",@progbits
	.sectionflags	@""
	.align	4
.nv.constant0._Z13calculateHashPhS_:
	.zero		912


//--------------------- SYMBOLS --------------------------

	.type		.nv.reservedSmem.offset0,@object
	.size		.nv.reservedSmem.offset0,0x4
